def matmul_kernel(
    a_ptr,
    b_ptr,
    c_ptr,
    M,
    N,
    K,
    stride_am,
    stride_ak,
    stride_bk,
    stride_bn,
    stride_cm,
    stride_cn,
    BLOCK_M: tl.constexpr,
    BLOCK_N: tl.constexpr,
    BLOCK_K: tl.constexpr,
    GROUP_M: tl.constexpr,
):
    pid = tl.program_id(axis=0)
    num_pid_m = tl.cdiv(M, BLOCK_M)
    num_pid_n = tl.cdiv(N, BLOCK_N)
    num_pid_in_group = GROUP_M * num_pid_n
    group_id = pid // num_pid_in_group
    first_pid_m = group_id * GROUP_M
    group_size_m = min(num_pid_m - first_pid_m, GROUP_M)
    pid_m = first_pid_m + ((pid % num_pid_in_group) % group_size_m)
    pid_n = (pid % num_pid_in_group) // group_size_m

    offs_am = (pid_m * BLOCK_M + tl.arange(0, BLOCK_M)) % M
    offs_bn = (pid_n * BLOCK_N + tl.arange(0, BLOCK_N)) % N
    offs_k = tl.arange(0, BLOCK_K)
    a_ptrs = a_ptr + offs_am[:, None] * stride_am + offs_k[None, :] * stride_ak
    b_ptrs = b_ptr + offs_k[:, None] * stride_bk + offs_bn[None, :] * stride_bn

    acc = tl.zeros((BLOCK_M, BLOCK_N), dtype=tl.float32)
    for kk in range(0, tl.cdiv(K, BLOCK_K)):
        a = tl.load(a_ptrs, mask=offs_k[None, :] < K - kk * BLOCK_K, other=0.0)
        b = tl.load(b_ptrs, mask=offs_k[:, None] < K - kk * BLOCK_K, other=0.0)
        acc = tl.dot(a, b, acc)
        a_ptrs += BLOCK_K * stride_ak
        b_ptrs += BLOCK_K * stride_bk

    c = acc.to(c_ptr.dtype.element_ty)
    offs_cm = pid_m * BLOCK_M + tl.arange(0, BLOCK_M)
    offs_cn = pid_n * BLOCK_N + tl.arange(0, BLOCK_N)
    c_ptrs = c_ptr + offs_cm[:, None] * stride_cm + offs_cn[None, :] * stride_cn
    mask = (offs_cm[:, None] < M) & (offs_cn[None, :] < N)
    tl.store(c_ptrs, c, mask=mask)

# config = {"BLOCK_K": 32, "BLOCK_M": 64, "BLOCK_N": 64, "GROUP_M": 8, "arch": "sm_80", "dtype": "fp32", "num_ctas": 1, "num_stages": 5, "num_warps": 4}
# arch = sm_80


// ===== COMPILED SASS (sm_80) =====

	.target	sm_80

	.elftype	@"ET_EXEC"


//--------------------- .note.nv.tkinfo           --------------------------
	.section	.note.nv.tkinfo,"",@"SHT_NOTE"
	.sectionflags	@"SHF_NOTE_NV_TKINFO"
	.tkinfo
        /*0018*/ 	.word	0x00000002
        /*0030*/ 	.string	""
        /*0030*/ 	.string	"ptxas"
        /*0030*/ 	.string	"Cuda compilation tools, release 13.0, V13.0.88"
        /*0030*/ 	.string	"Build cuda_13.0.r13.0/compiler.36424714_0"
        /*0030*/ 	.string	"-v  -suppress-debug-info  -lineinfo  -arch sm_80 "



//--------------------- .note.nv.cuinfo           --------------------------
	.section	.note.nv.cuinfo,"",@"SHT_NOTE"
	.sectionflags	@"SHF_NOTE_NV_CUINFO"
        /*0018*/ 	.short	0x0002
        /*001a*/ 	.short	0x0050
        /*001c*/ 	.short	0x0082
	.zero		2


//--------------------- .nv.info                  --------------------------
	.section	.nv.info,"",@"SHT_CUDA_INFO"
	.align	4


	//----- nvinfo : EIATTR_REGCOUNT
	.align		4
        /*0000*/ 	.byte	0x04, 0x2f
        /*0002*/ 	.short	(.L_1 - .L_0)
	.align		4
.L_0:
        /*0004*/ 	.word	index@(matmul_kernel)
        /*0008*/ 	.word	0x000000a8


	//----- nvinfo : EIATTR_FRAME_SIZE
	.align		4
.L_1:
        /*000c*/ 	.byte	0x04, 0x11
        /*000e*/ 	.short	(.L_3 - .L_2)
	.align		4
.L_2:
        /*0010*/ 	.word	index@(matmul_kernel)
        /*0014*/ 	.word	0x00000000


	//----- nvinfo : EIATTR_MIN_STACK_SIZE
	.align		4
.L_3:
        /*0018*/ 	.byte	0x04, 0x12
        /*001a*/ 	.short	(.L_5 - .L_4)
	.align		4
.L_4:
        /*001c*/ 	.word	index@(matmul_kernel)
        /*0020*/ 	.word	0x00000000
.L_5:


//--------------------- .nv.info.matmul_kernel    --------------------------
	.section	.nv.info.matmul_kernel,"",@"SHT_CUDA_INFO"
	.sectionflags	@""
	.align	4


	//----- nvinfo : EIATTR_CUDA_API_VERSION
	.align		4
        /*0000*/ 	.byte	0x04, 0x37
        /*0002*/ 	.short	(.L_7 - .L_6)
.L_6:
        /*0004*/ 	.word	0x00000082


	//----- nvinfo : EIATTR_SW2861232_WAR
	.align		4
.L_7:
        /*0008*/ 	.byte	0x01, 0x35
	.zero		2


	//----- nvinfo : EIATTR_PARAM_CBANK
	.align		4
        /*000c*/ 	.byte	0x04, 0x0a
        /*000e*/ 	.short	(.L_9 - .L_8)
	.align		4
.L_8:
        /*0010*/ 	.word	index@(.nv.constant0.matmul_kernel)
        /*0014*/ 	.short	0x0160
        /*0016*/ 	.short	0x0050


	//----- nvinfo : EIATTR_CBANK_PARAM_SIZE
	.align		4
.L_9:
        /*0018*/ 	.byte	0x03, 0x19
        /*001a*/ 	.short	0x0050


	//----- nvinfo : EIATTR_KPARAM_INFO
	.align		4
        /*001c*/ 	.byte	0x04, 0x17
        /*001e*/ 	.short	(.L_11 - .L_10)
.L_10:
        /*0020*/ 	.word	0x00000000
        /*0024*/ 	.short	0x000d
        /*0026*/ 	.short	0x0048
        /*0028*/ 	.byte	0x00, 0xf4, 0x21, 0x00


	//----- nvinfo : EIATTR_KPARAM_INFO
	.align		4
.L_11:
        /*002c*/ 	.byte	0x04, 0x17
        /*002e*/ 	.short	(.L_13 - .L_12)
.L_12:
        /*0030*/ 	.word	0x00000000
        /*0034*/ 	.short	0x000c
        /*0036*/ 	.short	0x0040
        /*0038*/ 	.byte	0x00, 0xf4, 0x21, 0x00


	//----- nvinfo : EIATTR_KPARAM_INFO
	.align		4
.L_13:
        /*003c*/ 	.byte	0x04, 0x17
        /*003e*/ 	.short	(.L_15 - .L_14)
.L_14:
        /*0040*/ 	.word	0x00000000
        /*0044*/ 	.short	0x000b
        /*0046*/ 	.short	0x0038
        /*0048*/ 	.byte	0x00, 0xf0, 0x11, 0x00


	//----- nvinfo : EIATTR_KPARAM_INFO
	.align		4
.L_15:
        /*004c*/ 	.byte	0x04, 0x17
        /*004e*/ 	.short	(.L_17 - .L_16)
.L_16:
        /*0050*/ 	.word	0x00000000
        /*0054*/ 	.short	0x000a
        /*0056*/ 	.short	0x0034
        /*0058*/ 	.byte	0x00, 0xf0, 0x11, 0x00


	//----- nvinfo : EIATTR_KPARAM_INFO
	.align		4
.L_17:
        /*005c*/ 	.byte	0x04, 0x17
        /*005e*/ 	.short	(.L_19 - .L_18)
.L_18:
        /*0060*/ 	.word	0x00000000
        /*0064*/ 	.short	0x0009
        /*0066*/ 	.short	0x0030
        /*0068*/ 	.byte	0x00, 0xf0, 0x11, 0x00


	//----- nvinfo : EIATTR_KPARAM_INFO
	.align		4
.L_19:
        /*006c*/ 	.byte	0x04, 0x17
        /*006e*/ 	.short	(.L_21 - .L_20)
.L_20:
        /*0070*/ 	.word	0x00000000
        /*0074*/ 	.short	0x0008
        /*0076*/ 	.short	0x002c
        /*0078*/ 	.byte	0x00, 0xf0, 0x11, 0x00


	//----- nvinfo : EIATTR_KPARAM_INFO
	.align		4
.L_21:
        /*007c*/ 	.byte	0x04, 0x17
        /*007e*/ 	.short	(.L_23 - .L_22)
.L_22:
        /*0080*/ 	.word	0x00000000
        /*0084*/ 	.short	0x0007
        /*0086*/ 	.short	0x0028
        /*0088*/ 	.byte	0x00, 0xf0, 0x11, 0x00


	//----- nvinfo : EIATTR_KPARAM_INFO
	.align		4
.L_23:
        /*008c*/ 	.byte	0x04, 0x17
        /*008e*/ 	.short	(.L_25 - .L_24)
.L_24:
        /*0090*/ 	.word	0x00000000
        /*0094*/ 	.short	0x0006
        /*0096*/ 	.short	0x0024
        /*0098*/ 	.byte	0x00, 0xf0, 0x11, 0x00


	//----- nvinfo : EIATTR_KPARAM_INFO
	.align		4
.L_25:
        /*009c*/ 	.byte	0x04, 0x17
        /*009e*/ 	.short	(.L_27 - .L_26)
.L_26:
        /*00a0*/ 	.word	0x00000000
        /*00a4*/ 	.short	0x0005
        /*00a6*/ 	.short	0x0020
        /*00a8*/ 	.byte	0x00, 0xf0, 0x11, 0x00


	//----- nvinfo : EIATTR_KPARAM_INFO
	.align		4
.L_27:
        /*00ac*/ 	.byte	0x04, 0x17
        /*00ae*/ 	.short	(.L_29 - .L_28)
.L_28:
        /*00b0*/ 	.word	0x00000000
        /*00b4*/ 	.short	0x0004
        /*00b6*/ 	.short	0x001c
        /*00b8*/ 	.byte	0x00, 0xf0, 0x11, 0x00


	//----- nvinfo : EIATTR_KPARAM_INFO
	.align		4
.L_29:
        /*00bc*/ 	.byte	0x04, 0x17
        /*00be*/ 	.short	(.L_31 - .L_30)
.L_30:
        /*00c0*/ 	.word	0x00000000
        /*00c4*/ 	.short	0x0003
        /*00c6*/ 	.short	0x0018
        /*00c8*/ 	.byte	0x00, 0xf0, 0x11, 0x00


	//----- nvinfo : EIATTR_KPARAM_INFO
	.align		4
.L_31:
        /*00cc*/ 	.byte	0x04, 0x17
        /*00ce*/ 	.short	(.L_33 - .L_32)
.L_32:
        /*00d0*/ 	.word	0x00000000
        /*00d4*/ 	.short	0x0002
        /*00d6*/ 	.short	0x0010
        /*00d8*/ 	.byte	0x00, 0xf4, 0x21, 0x00


	//----- nvinfo : EIATTR_KPARAM_INFO
	.align		4
.L_33:
        /*00dc*/ 	.byte	0x04, 0x17
        /*00de*/ 	.short	(.L_35 - .L_34)
.L_34:
        /*00e0*/ 	.word	0x00000000
        /*00e4*/ 	.short	0x0001
        /*00e6*/ 	.short	0x0008
        /*00e8*/ 	.byte	0x00, 0xf4, 0x21, 0x00


	//----- nvinfo : EIATTR_KPARAM_INFO
	.align		4
.L_35:
        /*00ec*/ 	.byte	0x04, 0x17
        /*00ee*/ 	.short	(.L_37 - .L_36)
.L_36:
        /*00f0*/ 	.word	0x00000000
        /*00f4*/ 	.short	0x0000
        /*00f6*/ 	.short	0x0000
        /*00f8*/ 	.byte	0x00, 0xf4, 0x21, 0x00


	//----- nvinfo : EIATTR_MAXREG_COUNT
	.align		4
.L_37:
        /*00fc*/ 	.byte	0x03, 0x1b
        /*00fe*/ 	.short	0x00ff


	//----- nvinfo : EIATTR_NUM_BARRIERS
	.align		4
        /*0100*/ 	.byte	0x02, 0x4c
        /*0102*/ 	.byte	0x01
	.zero		1


	//----- nvinfo : EIATTR_MERCURY_ISA_VERSION
	.align		4
        /*0104*/ 	.byte	0x03, 0x5f
        /*0106*/ 	.short	0x0000


	//----- nvinfo : EIATTR_EXIT_INSTR_OFFSETS
	.align		4
        /*0108*/ 	.byte	0x04, 0x1c
        /*010a*/ 	.short	(.L_39 - .L_38)


	//   ....[0]....
.L_38:
        /*010c*/ 	.word	0x000069a0


	//   ....[1]....
        /*0110*/ 	.word	0x000069c0


	//----- nvinfo : EIATTR_REQNTID
	.align		4
.L_39:
        /*0114*/ 	.byte	0x04, 0x10
        /*0116*/ 	.short	(.L_41 - .L_40)
.L_40:
        /*0118*/ 	.word	0x00000080
        /*011c*/ 	.word	0x00000001
        /*0120*/ 	.word	0x00000001
.L_41:


//--------------------- .nv.callgraph             --------------------------
	.section	.nv.callgraph,"",@"SHT_CUDA_CALLGRAPH"
	.align	4
	.sectionentsize	8
	.align		4
        /*0000*/ 	.word	0x00000000
	.align		4
        /*0004*/ 	.word	0xffffffff
	.align		4
        /*0008*/ 	.word	0x00000000
	.align		4
        /*000c*/ 	.word	0xfffffffe
	.align		4
        /*0010*/ 	.word	0x00000000
	.align		4
        /*0014*/ 	.word	0xfffffffd
	.align		4
        /*0018*/ 	.word	0x00000000
	.align		4
        /*001c*/ 	.word	0xfffffffc


//--------------------- .nv.rel.action            --------------------------
	.section	.nv.rel.action,"",@"SHT_CUDA_RELOCINFO"
	.align	8
	.sectionentsize	8
        /*0000*/ 	.byte	0x73, 0x00, 0x00, 0x00, 0x00, 0x00, 0x00, 0x00, 0x00, 0x00, 0x00, 0x11, 0x25, 0x00, 0x05, 0x36


//--------------------- .nv.constant0.matmul_kernel --------------------------
	.section	.nv.constant0.matmul_kernel,"a",@progbits
	.sectionflags	@""
	.align	4
.nv.constant0.matmul_kernel:
	.zero		432


//--------------------- .text.matmul_kernel       --------------------------
	.section	.text.matmul_kernel,"ax",@progbits
	.sectioninfo	@"SHI_REGISTERS=168"
	.align	128
        .global         matmul_kernel
        .type           matmul_kernel,@function
        .size           matmul_kernel,(.L_x_4 - matmul_kernel)
        .other          matmul_kernel,@"STO_CUDA_ENTRY STV_DEFAULT"
matmul_kernel:
.text.matmul_kernel:
[----:B------:R-:W-:Y:S02]  /*0000*/  IMAD.MOV.U32 R1, RZ, RZ, c[0x0][0x28] ;  /* 0x00000a00ff017624 */ /* 0x000fe400078e00ff */
[----:B------:R-:W-:Y:S01]  /*0010*/  IMAD.MOV.U32 R4, RZ, RZ, 0x3f ;  /* 0x0000003fff047424 */ /* 0x000fe200078e00ff */
[----:B------:R-:W1:Y:S01]  /*0020*/  S2R R6, SR_CTAID.X ;  /* 0x0000000000067919 */ /* 0x000e620000002500 */
[----:B------:R-:W-:Y:S01]  /*0030*/  IABS R12, c[0x0][0x178] ;  /* 0x00005e00000c7a13 */ /* 0x000fe20000000000 */
[----:B------:R-:W-:Y:S01]  /*0040*/  IMAD.MOV.U32 R143, RZ, RZ, c[0x0][0x188] ;  /* 0x00006200ff8f7624 */ /* 0x000fe200078e00ff */
[----:B------:R-:W-:Y:S01]  /*0050*/  ULDC.64 UR8, c[0x0][0x118] ;  /* 0x0000460000087ab9 */ /* 0x000fe20000000a00 */
[----:B------:R-:W-:Y:S01]  /*0060*/  IADD3 R0, R4, c[0x0][0x17c], RZ ;  /* 0x00005f0004007a10 */ /* 0x000fe20007ffe0ff */
[----:B------:R-:W2:Y:S01]  /*0070*/  S2R R129, SR_TID.X ;  /* 0x0000000000817919 */ /* 0x000ea20000002100 */
[----:B------:R-:W-:Y:S01]  /*0080*/  ULDC UR5, c[0x0][0x180] ;  /* 0x0000600000057ab9 */ /* 0x000fe20000000800 */
[----:B------:R-:W-:Y:S01]  /*0090*/  IMAD.MOV.U32 R141, RZ, RZ, c[0x0][0x18c] ;  /* 0x00006300ff8d7624 */ /* 0x000fe200078e00ff */
[----:B------:R-:W-:Y:S01]  /*00a0*/  SHF.R.S32.HI R3, RZ, 0x1f, R0 ;  /* 0x0000001fff037819 */ /* 0x000fe20000011400 */
[----:B------:R-:W-:-:S02]  /*00b0*/  UIADD3 UR4, UR5, -0x20, URZ ;  /* 0xffffffe005047890 */ /* 0x000fc4000fffe03f */
[----:B------:R-:W-:Y:S01]  /*00c0*/  UIADD3 UR6, UR5, -0x40, URZ ;  /* 0xffffffc005067890 */ /* 0x000fe2000fffe03f */
[----:B------:R-:W-:Y:S01]  /*00d0*/  LEA.HI R3, R3, R0, RZ, 0x6 ;  /* 0x0000000003037211 */ /* 0x000fe200078f30ff */
[----:B------:R-:W-:-:S03]  /*00e0*/  IMAD.SHL.U32 R141, R141, 0x20, RZ ;  /* 0x000000208d8d7824 */ /* 0x000fc600078e00ff */
[----:B------:R-:W-:-:S05]  /*00f0*/  SHF.R.S32.HI R3, RZ, 0x6, R3 ;  /* 0x00000006ff037819 */ /* 0x000fca0000011403 */
[----:B------:R-:W-:Y:S01]  /*0100*/  IMAD.SHL.U32 R5, R3, 0x8, RZ ;  /* 0x0000000803057824 */ /* 0x000fe200078e00ff */
[----:B-1----:R-:W-:-:S04]  /*0110*/  IABS R10, R6 ;  /* 0x00000006000a7213 */ /* 0x002fc80000000000 */
[-C--:B------:R-:W-:Y:S02]  /*0120*/  IABS R7, R5.reuse ;  /* 0x0000000500077213 */ /* 0x080fe40000000000 */
[----:B------:R-:W-:Y:S02]  /*0130*/  IABS R11, R5 ;  /* 0x00000005000b7213 */ /* 0x000fe40000000000 */
[----:B------:R-:W1:Y:S01]  /*0140*/  I2F.RP R0, R7 ;  /* 0x0000000700007306 */ /* 0x000e620000209400 */
[--C-:B--2---:R-:W-:Y:S02]  /*0150*/  SHF.R.S32.HI R144, RZ, 0x6, R129.reuse ;  /* 0x00000006ff907819 */ /* 0x104fe40000011481 */
[----:B------:R-:W-:Y:S02]  /*0160*/  LOP3.LUT R161, R129, 0x7f, RZ, 0xc0, !PT ;  /* 0x0000007f81a17812 */ /* 0x000fe400078ec0ff */
[----:B------:R-:W-:Y:S02]  /*0170*/  SGXT R144, R144, 0x1 ;  /* 0x000000019090781a */ /* 0x000fe40000000200 */
[----:B------:R-:W-:Y:S01]  /*0180*/  SHF.R.U32.HI R162, RZ, 0x6, R129 ;  /* 0x00000006ffa27819 */ /* 0x000fe20000011681 */
[----:B------:R-:W-:Y:S01]  /*0190*/  IMAD.SHL.U32 R140, R161, 0x4, RZ ;  /* 0x00000004a18c7824 */ /* 0x000fe200078e00ff */
[----:B------:R-:W-:-:S02]  /*01a0*/  LOP3.LUT R145, R129, 0x1f, RZ, 0xc0, !PT ;  /* 0x0000001f81917812 */ /* 0x000fc400078ec0ff */
[----:B------:R-:W-:-:S04]  /*01b0*/  SGXT.U32 R162, R162, 0x1 ;  /* 0x00000001a2a2781a */ /* 0x000fc80000000000 */
[C---:B------:R-:W-:Y:S01]  /*01c0*/  LOP3.LUT R159, R162.reuse, 0x4, RZ, 0xfc, !PT ;  /* 0x00000004a29f7812 */ /* 0x040fe200078efcff */
[----:B-1----:R-:W1:Y:S01]  /*01d0*/  MUFU.RCP R0, R0 ;  /* 0x0000000000007308 */ /* 0x002e620000001000 */
[C---:B------:R-:W-:Y:S02]  /*01e0*/  LOP3.LUT R157, R162.reuse, 0x8, RZ, 0xfc, !PT ;  /* 0x00000008a29d7812 */ /* 0x040fe400078efcff */
[C---:B------:R-:W-:Y:S02]  /*01f0*/  LOP3.LUT R155, R162.reuse, 0xc, RZ, 0xfc, !PT ;  /* 0x0000000ca29b7812 */ /* 0x040fe400078efcff */
[C---:B------:R-:W-:Y:S02]  /*0200*/  LOP3.LUT R153, R162.reuse, 0x10, RZ, 0xfc, !PT ;  /* 0x00000010a2997812 */ /* 0x040fe400078efcff */
[C---:B------:R-:W-:Y:S02]  /*0210*/  LOP3.LUT R151, R162.reuse, 0x14, RZ, 0xfc, !PT ;  /* 0x00000014a2977812 */ /* 0x040fe400078efcff */
[----:B------:R-:W-:-:S02]  /*0220*/  LOP3.LUT R149, R162, 0x18, RZ, 0xfc, !PT ;  /* 0x00000018a2957812 */ /* 0x000fc400078efcff */
[C---:B------:R-:W-:Y:S02]  /*0230*/  LOP3.LUT R147, R162.reuse, 0x1c, RZ, 0xfc, !PT ;  /* 0x0000001ca2937812 */ /* 0x040fe400078efcff */
[C---:B------:R-:W-:Y:S02]  /*0240*/  LOP3.LUT R160, R162.reuse, 0x2, RZ, 0xfc, !PT ;  /* 0x00000002a2a07812 */ /* 0x040fe400078efcff */
[----:B------:R-:W-:Y:S02]  /*0250*/  LOP3.LUT R158, R162, 0x6, RZ, 0xfc, !PT ;  /* 0x00000006a29e7812 */ /* 0x000fe400078efcff */
[----:B-1----:R-:W-:Y:S01]  /*0260*/  IADD3 R2, R0, 0xffffffe, RZ ;  /* 0x0ffffffe00027810 */ /* 0x002fe20007ffe0ff */
[----:B------:R-:W-:Y:S01]  /*0270*/  IMAD.MOV R0, RZ, RZ, -R11 ;  /* 0x000000ffff007224 */ /* 0x000fe200078e0a0b */
[C---:B------:R-:W-:Y:S02]  /*0280*/  LOP3.LUT R156, R162.reuse, 0xa, RZ, 0xfc, !PT ;  /* 0x0000000aa29c7812 */ /* 0x040fe400078efcff */
[----:B------:R1:W2:Y:S01]  /*0290*/  F2I.FTZ.U32.TRUNC.NTZ R3, R2 ;  /* 0x0000000200037305 */ /* 0x0002a2000021f000 */
[----:B------:R-:W-:-:S02]  /*02a0*/  LOP3.LUT R154, R162, 0xe, RZ, 0xfc, !PT ;  /* 0x0000000ea29a7812 */ /* 0x000fc400078efcff */
[C---:B------:R-:W-:Y:S02]  /*02b0*/  LOP3.LUT R152, R162.reuse, 0x12, RZ, 0xfc, !PT ;  /* 0x00000012a2987812 */ /* 0x040fe400078efcff */
[C---:B------:R-:W-:Y:S02]  /*02c0*/  LOP3.LUT R150, R162.reuse, 0x16, RZ, 0xfc, !PT ;  /* 0x00000016a2967812 */ /* 0x040fe400078efcff */
[C---:B------:R-:W-:Y:S01]  /*02d0*/  LOP3.LUT R148, R162.reuse, 0x1a, RZ, 0xfc, !PT ;  /* 0x0000001aa2947812 */ /* 0x040fe200078efcff */
[----:B-1----:R-:W-:Y:S01]  /*02e0*/  IMAD.MOV.U32 R2, RZ, RZ, RZ ;  /* 0x000000ffff027224 */ /* 0x002fe200078e00ff */
[----:B------:R-:W-:Y:S01]  /*02f0*/  LOP3.LUT R146, R162, 0x1e, RZ, 0xfc, !PT ;  /* 0x0000001ea2927812 */ /* 0x000fe200078efcff */
[----:B--2---:R-:W-:-:S04]  /*0300*/  IMAD.MOV R8, RZ, RZ, -R3 ;  /* 0x000000ffff087224 */ /* 0x004fc800078e0a03 */
[----:B------:R-:W-:Y:S02]  /*0310*/  IMAD R9, R8, R7, RZ ;  /* 0x0000000708097224 */ /* 0x000fe400078e02ff */
[----:B------:R-:W-:Y:S02]  /*0320*/  IMAD.MOV.U32 R8, RZ, RZ, R10 ;  /* 0x000000ffff087224 */ /* 0x000fe400078e000a */
[----:B------:R-:W-:-:S06]  /*0330*/  IMAD.HI.U32 R3, R3, R9, R2 ;  /* 0x0000000903037227 */ /* 0x000fcc00078e0002 */
[----:B------:R-:W-:-:S04]  /*0340*/  IMAD.HI.U32 R3, R3, R8, RZ ;  /* 0x0000000803037227 */ /* 0x000fc800078e00ff */
[----:B------:R-:W-:-:S05]  /*0350*/  IMAD R0, R3, R0, R8 ;  /* 0x0000000003007224 */ /* 0x000fca00078e0208 */
[----:B------:R-:W-:-:S13]  /*0360*/  ISETP.GT.U32.AND P1, PT, R7, R0, PT ;  /* 0x000000000700720c */ /* 0x000fda0003f24070 */
[----:B------:R-:W-:Y:S01]  /*0370*/  @!P1 IMAD.IADD R0, R0, 0x1, -R7 ;  /* 0x0000000100009824 */ /* 0x000fe200078e0a07 */
[----:B------:R-:W-:Y:S02]  /*0380*/  @!P1 IADD3 R3, R3, 0x1, RZ ;  /* 0x0000000103039810 */ /* 0x000fe40007ffe0ff */
[----:B------:R-:W-:Y:S02]  /*0390*/  ISETP.NE.AND P1, PT, R5, RZ, PT ;  /* 0x000000ff0500720c */ /* 0x000fe40003f25270 */
[----:B------:R-:W-:Y:S02]  /*03a0*/  ISETP.GE.U32.AND P0, PT, R0, R7, PT ;  /* 0x000000070000720c */ /* 0x000fe40003f06070 */
[----:B------:R-:W-:-:S04]  /*03b0*/  LOP3.LUT R0, R6, R5, RZ, 0x3c, !PT ;  /* 0x0000000506007212 */ /* 0x000fc800078e3cff */
[----:B------:R-:W-:Y:S02]  /*03c0*/  ISETP.GE.AND P2, PT, R0, RZ, PT ;  /* 0x000000ff0000720c */ /* 0x000fe40003f46270 */
[----:B------:R-:W-:Y:S02]  /*03d0*/  IADD3 R0, R4, c[0x0][0x178], RZ ;  /* 0x00005e0004007a10 */ /* 0x000fe40007ffe0ff */
[----:B------:R-:W-:-:S03]  /*03e0*/  IABS R4, c[0x0][0x17c] ;  /* 0x00005f0000047a13 */ /* 0x000fc60000000000 */
[----:B------:R-:W-:-:S05]  /*03f0*/  @P0 IADD3 R3, R3, 0x1, RZ ;  /* 0x0000000103030810 */ /* 0x000fca0007ffe0ff */
[----:B------:R-:W-:Y:S01]  /*0400*/  IMAD.MOV.U32 R2, RZ, RZ, R3 ;  /* 0x000000ffff027224 */ /* 0x000fe200078e0003 */
[----:B------:R-:W-:-:S03]  /*0410*/  SHF.R.S32.HI R3, RZ, 0x1f, R0 ;  /* 0x0000001fff037819 */ /* 0x000fc60000011400 */
[----:B------:R-:W-:Y:S01]  /*0420*/  @!P2 IMAD.MOV R2, RZ, RZ, -R2 ;  /* 0x000000ffff02a224 */ /* 0x000fe200078e0a02 */
[----:B------:R-:W-:Y:S02]  /*0430*/  @!P1 LOP3.LUT R2, RZ, R5, RZ, 0x33, !PT ;  /* 0x00000005ff029212 */ /* 0x000fe400078e33ff */
[----:B------:R-:W-:-:S03]  /*0440*/  LEA.HI R3, R3, R0, RZ, 0x6 ;  /* 0x0000000003037211 */ /* 0x000fc600078f30ff */
[----:B------:R-:W-:Y:S02]  /*0450*/  IMAD.SHL.U32 R14, R2, 0x8, RZ ;  /* 0x00000008020e7824 */ /* 0x000fe400078e00ff */
[----:B------:R-:W-:-:S03]  /*0460*/  IMAD.MOV R2, RZ, RZ, -R2 ;  /* 0x000000ffff027224 */ /* 0x000fc600078e0a02 */
[----:B------:R-:W-:Y:S01]  /*0470*/  LEA.HI.SX32 R3, R3, -R14, 0x1a ;  /* 0x8000000e03037211 */ /* 0x000fe200078fd2ff */
[----:B------:R-:W-:Y:S02]  /*0480*/  IMAD R16, R5, R2, R6 ;  /* 0x0000000205107224 */ /* 0x000fe400078e0206 */
[----:B------:R-:W-:Y:S01]  /*0490*/  IMAD.MOV.U32 R2, RZ, RZ, RZ ;  /* 0x000000ffff027224 */ /* 0x000fe200078e00ff */
[----:B------:R-:W-:Y:S01]  /*04a0*/  IMNMX R13, R3, 0x8, PT ;  /* 0x00000008030d7817 */ /* 0x000fe20003800200 */
[----:B------:R-:W1:Y:S03]  /*04b0*/  I2F.RP R5, R4 ;  /* 0x0000000400057306 */ /* 0x000e660000209400 */
[-C--:B------:R-:W-:Y:S02]  /*04c0*/  IABS R7, R13.reuse ;  /* 0x0000000d00077213 */ /* 0x080fe40000000000 */
[----:B------:R-:W-:-:S03]  /*04d0*/  IABS R6, R13 ;  /* 0x0000000d00067213 */ /* 0x000fc60000000000 */
[----:B------:R-:W2:Y:S08]  /*04e0*/  I2F.RP R0, R7 ;  /* 0x0000000700007306 */ /* 0x000eb00000209400 */
[----:B-1----:R-:W-:Y:S08]  /*04f0*/  MUFU.RCP R5, R5 ;  /* 0x0000000500057308 */ /* 0x002ff00000001000 */
[----:B--2---:R-:W1:Y:S02]  /*0500*/  MUFU.RCP R0, R0 ;  /* 0x0000000000007308 */ /* 0x004e640000001000 */
[----:B-1----:R-:W-:-:S02]  /*0510*/  IADD3 R3, R0, 0xffffffe, RZ ;  /* 0x0ffffffe00037810 */ /* 0x002fc40007ffe0ff */
[----:B------:R-:W-:-:S04]  /*0520*/  IABS R0, R16 ;  /* 0x0000001000007213 */ /* 0x000fc80000000000 */
[----:B------:R-:W1:Y:S02]  /*0530*/  F2I.FTZ.U32.TRUNC.NTZ R3, R3 ;  /* 0x0000000300037305 */ /* 0x000e64000021f000 */
[----:B-1----:R-:W-:-:S04]  /*0540*/  IMAD.MOV R8, RZ, RZ, -R3 ;  /* 0x000000ffff087224 */ /* 0x002fc800078e0a03 */
[----:B------:R-:W-:-:S04]  /*0550*/  IMAD R9, R8, R7, RZ ;  /* 0x0000000708097224 */ /* 0x000fc800078e02ff */
[----:B------:R-:W-:-:S04]  /*0560*/  IMAD.HI.U32 R2, R3, R9, R2 ;  /* 0x0000000903027227 */ /* 0x000fc800078e0002 */
[----:B------:R-:W-:Y:S02]  /*0570*/  IMAD.MOV.U32 R3, RZ, RZ, R0 ;  /* 0x000000ffff037224 */ /* 0x000fe400078e0000 */
[----:B------:R-:W-:Y:S02]  /*0580*/  IMAD.MOV R0, RZ, RZ, -R6 ;  /* 0x000000ffff007224 */ /* 0x000fe400078e0a06 */
[----:B------:R-:W-:Y:S01]  /*0590*/  IMAD.HI.U32 R2, R2, R3, RZ ;  /* 0x0000000302027227 */ /* 0x000fe200078e00ff */
[----:B------:R-:W1:Y:S03]  /*05a0*/  I2F.RP R6, R12 ;  /* 0x0000000c00067306 */ /* 0x000e660000209400 */
[----:B------:R-:W-:Y:S01]  /*05b0*/  IMAD R0, R2, R0, R3 ;  /* 0x0000000002007224 */ /* 0x000fe200078e0203 */
[----:B------:R-:W-:-:S04]  /*05c0*/  IADD3 R3, R5, 0xffffffe, RZ ;  /* 0x0ffffffe05037810 */ /* 0x000fc80007ffe0ff */
[----:B------:R-:W-:Y:S02]  /*05d0*/  ISETP.GT.U32.AND P1, PT, R7, R0, PT ;  /* 0x000000000700720c */ /* 0x000fe40003f24070 */
[----:B------:R-:W2:Y:S08]  /*05e0*/  F2I.FTZ.U32.TRUNC.NTZ R3, R3 ;  /* 0x0000000300037305 */ /* 0x000eb0000021f000 */
[----:B-1----:R-:W1:Y:S03]  /*05f0*/  MUFU.RCP R6, R6 ;  /* 0x0000000600067308 */ /* 0x002e660000001000 */
[----:B------:R-:W-:Y:S01]  /*0600*/  @!P1 IMAD.IADD R0, R0, 0x1, -R7 ;  /* 0x0000000100009824 */ /* 0x000fe200078e0a07 */
[----:B------:R-:W-:-:S02]  /*0610*/  @!P1 IADD3 R2, R2, 0x1, RZ ;  /* 0x0000000102029810 */ /* 0x000fc40007ffe0ff */
[----:B------:R-:W-:Y:S02]  /*0620*/  ISETP.NE.AND P1, PT, R13, RZ, PT ;  /* 0x000000ff0d00720c */ /* 0x000fe40003f25270 */
[----:B------:R-:W-:Y:S01]  /*0630*/  ISETP.GE.U32.AND P0, PT, R0, R7, PT ;  /* 0x000000070000720c */ /* 0x000fe20003f06070 */
[----:B--2---:R-:W-:Y:S01]  /*0640*/  IMAD.MOV R5, RZ, RZ, -R3 ;  /* 0x000000ffff057224 */ /* 0x004fe200078e0a03 */
[----:B------:R-:W-:-:S03]  /*0650*/  LOP3.LUT R0, R16, R13, RZ, 0x3c, !PT ;  /* 0x0000000d10007212 */ /* 0x000fc600078e3cff */
[----:B------:R-:W-:Y:S01]  /*0660*/  IMAD R5, R5, R4, RZ ;  /* 0x0000000405057224 */ /* 0x000fe200078e02ff */
[----:B------:R-:W-:Y:S02]  /*0670*/  ISETP.GE.AND P2, PT, R0, RZ, PT ;  /* 0x000000ff0000720c */ /* 0x000fe40003f46270 */
[----:B------:R-:W-:Y:S02]  /*0680*/  SHF.R.U32.HI R0, RZ, 0x5, R129 ;  /* 0x00000005ff007819 */ /* 0x000fe40000011681 */
[----:B-1----:R-:W-:Y:S02]  /*0690*/  IADD3 R6, R6, 0xffffffe, RZ ;  /* 0x0ffffffe06067810 */ /* 0x002fe40007ffe0ff */
[----:B------:R-:W-:Y:S02]  /*06a0*/  SGXT.U32 R0, R0, 0x2 ;  /* 0x000000020000781a */ /* 0x000fe40000000000 */
[----:B------:R-:W-:-:S05]  /*06b0*/  @P0 IADD3 R2, R2, 0x1, RZ ;  /* 0x0000000102020810 */ /* 0x000fca0007ffe0ff */
[----:B------:R-:W-:Y:S02]  /*06c0*/  IMAD.MOV.U32 R10, RZ, RZ, R2 ;  /* 0x000000ffff0a7224 */ /* 0x000fe400078e0002 */
[----:B------:R-:W-:Y:S02]  /*06d0*/  IMAD.MOV.U32 R2, RZ, RZ, RZ ;  /* 0x000000ffff027224 */ /* 0x000fe400078e00ff */
[----:B------:R-:W-:Y:S01]  /*06e0*/  @!P2 IMAD.MOV R10, RZ, RZ, -R10 ;  /* 0x000000ffff0aa224 */ /* 0x000fe200078e0a0a */
[----:B------:R-:W-:Y:S01]  /*06f0*/  @!P1 LOP3.LUT R10, RZ, R13, RZ, 0x33, !PT ;  /* 0x0000000dff0a9212 */ /* 0x000fe200078e33ff */
[----:B------:R-:W-:Y:S01]  /*0700*/  IMAD.HI.U32 R8, R3, R5, R2 ;  /* 0x0000000503087227 */ /* 0x000fe200078e0002 */
[----:B------:R-:W-:Y:S01]  /*0710*/  LOP3.LUT R5, R129, 0x3f, RZ, 0xc0, !PT ;  /* 0x0000003f81057812 */ /* 0x000fe200078ec0ff */
[----:B------:R1:W2:Y:S02]  /*0720*/  F2I.FTZ.U32.TRUNC.NTZ R3, R6 ;  /* 0x0000000600037305 */ /* 0x0002a4000021f000 */
[----:B------:R-:W-:-:S02]  /*0730*/  IMAD.SHL.U32 R121, R10, 0x40, RZ ;  /* 0x000000400a797824 */ /* 0x000fc400078e00ff */
[----:B------:R-:W-:Y:S02]  /*0740*/  IMAD.SHL.U32 R9, R5, 0x4, RZ ;  /* 0x0000000405097824 */ /* 0x000fe400078e00ff */
[----:B------:R-:W-:Y:S01]  /*0750*/  IMAD.MOV R10, RZ, RZ, -R10 ;  /* 0x000000ffff0a7224 */ /* 0x000fe200078e0a0a */
[----:B------:R-:W-:Y:S02]  /*0760*/  LOP3.LUT R7, R121, R0, RZ, 0xfc, !PT ;  /* 0x0000000079077212 */ /* 0x000fe400078efcff */
[----:B------:R-:W-:Y:S02]  /*0770*/  LOP3.LUT R0, R129, 0x60, RZ, 0xc0, !PT ;  /* 0x0000006081007812 */ /* 0x000fe400078ec0ff */
[----:B------:R-:W-:Y:S02]  /*0780*/  LOP3.LUT R19, R7, 0x3c, RZ, 0xfc, !PT ;  /* 0x0000003c07137812 */ /* 0x000fe400078efcff */
[----:B------:R-:W-:Y:S02]  /*0790*/  IABS R11, R7 ;  /* 0x00000007000b7213 */ /* 0x000fe40000000000 */
[----:B------:R-:W-:-:S02]  /*07a0*/  IABS R17, R19 ;  /* 0x0000001300117213 */ /* 0x000fc40000000000 */
[----:B------:R-:W-:Y:S01]  /*07b0*/  LOP3.LUT R144, R9, 0x120, R144, 0x78, !PT ;  /* 0x0000012009907812 */ /* 0x000fe200078e7890 */
[C---:B------:R-:W-:Y:S01]  /*07c0*/  IMAD.HI.U32 R2, R8.reuse, R11, RZ ;  /* 0x0000000b08027227 */ /* 0x040fe200078e00ff */
[----:B------:R-:W-:Y:S02]  /*07d0*/  SHF.R.U32.HI R9, RZ, 0x1, R0 ;  /* 0x00000001ff097819 */ /* 0x000fe40000011600 */
[C---:B------:R-:W-:Y:S01]  /*07e0*/  LOP3.LUT R18, R7.reuse, 0x4, RZ, 0xfc, !PT ;  /* 0x0000000407127812 */ /* 0x040fe200078efcff */
[----:B------:R-:W-:Y:S01]  /*07f0*/  IMAD.HI.U32 R0, R8, R17, RZ ;  /* 0x0000001108007227 */ /* 0x000fe200078e00ff */
[----:B------:R-:W-:Y:S02]  /*0800*/  LOP3.LUT R140, R140, R9, RZ, 0x3c, !PT ;  /* 0x000000098c8c7212 */ /* 0x000fe400078e3cff */
[----:B------:R-:W-:Y:S01]  /*0810*/  ISETP.GE.AND P2, PT, R18, RZ, PT ;  /* 0x000000ff1200720c */ /* 0x000fe20003f46270 */
[----:B------:R-:W-:Y:S01]  /*0820*/  IMAD.MOV R2, RZ, RZ, -R2 ;  /* 0x000000ffff027224 */ /* 0x000fe200078e0a02 */
[C---:B------:R-:W-:Y:S01]  /*0830*/  LOP3.LUT R25, R7.reuse, 0x18, RZ, 0xfc, !PT ;  /* 0x0000001807197812 */ /* 0x040fe200078efcff */
[----:B-1----:R-:W-:Y:S01]  /*0840*/  IMAD.MOV R6, RZ, RZ, -R0 ;  /* 0x000000ffff067224 */ /* 0x002fe200078e0a00 */
[----:B------:R-:W-:Y:S01]  /*0850*/  LOP3.LUT R26, R7, 0x1c, RZ, 0xfc, !PT ;  /* 0x0000001c071a7812 */ /* 0x000fe200078efcff */
[C---:B------:R-:W-:Y:S01]  /*0860*/  IMAD R9, R4.reuse, R2, R11 ;  /* 0x0000000204097224 */ /* 0x040fe200078e020b */
[----:B------:R-:W-:Y:S01]  /*0870*/  IABS R21, R25 ;  /* 0x0000001900157213 */ /* 0x000fe20000000000 */
[----:B------:R-:W-:Y:S01]  /*0880*/  IMAD R0, R13, R10, R16 ;  /* 0x0000000a0d007224 */ /* 0x000fe200078e0210 */
[----:B------:R-:W-:Y:S01]  /*0890*/  IABS R13, R18 ;  /* 0x00000012000d7213 */ /* 0x000fe20000000000 */
[C---:B------:R-:W-:Y:S01]  /*08a0*/  IMAD R17, R4.reuse, R6, R17 ;  /* 0x0000000604117224 */ /* 0x040fe200078e0211 */
[C---:B------:R-:W-:Y:S01]  /*08b0*/  ISETP.GT.U32.AND P1, PT, R4.reuse, R9, PT ;  /* 0x000000090400720c */ /* 0x040fe20003f24070 */
[----:B--2---:R-:W-:Y:S01]  /*08c0*/  IMAD.MOV R6, RZ, RZ, -R3 ;  /* 0x000000ffff067224 */ /* 0x004fe200078e0a03 */
[C---:B------:R-:W-:Y:S01]  /*08d0*/  LOP3.LUT R16, R7.reuse, 0x8, RZ, 0xfc, !PT ;  /* 0x0000000807107812 */ /* 0x040fe200078efcff */
[----:B------:R-:W-:Y:S01]  /*08e0*/  IMAD.MOV.U32 R2, RZ, RZ, RZ ;  /* 0x000000ffff027224 */ /* 0x000fe200078e00ff */
[----:B------:R-:W-:Y:S01]  /*08f0*/  ISETP.GT.U32.AND P0, PT, R4, R17, PT ;  /* 0x000000110400720c */ /* 0x000fe20003f04070 */
[----:B------:R-:W-:Y:S01]  /*0900*/  IMAD.MOV.U32 R11, RZ, RZ, R6 ;  /* 0x000000ffff0b7224 */ /* 0x000fe200078e0006 */
[----:B------:R-:W-:Y:S01]  /*0910*/  IABS R15, R16 ;  /* 0x00000010000f7213 */ /* 0x000fe20000000000 */
[----:B------:R-:W-:Y:S01]  /*0920*/  IMAD.HI.U32 R6, R8, R13, RZ ;  /* 0x0000000d08067227 */ /* 0x000fe200078e00ff */
[----:B------:R-:W-:-:S02]  /*0930*/  LOP3.LUT R18, R7, 0x10, RZ, 0xfc, !PT ;  /* 0x0000001007127812 */ /* 0x000fc400078efcff */
[----:B------:R-:W-:Y:S01]  /*0940*/  ISETP.GE.AND P5, PT, R16, RZ, PT ;  /* 0x000000ff1000720c */ /* 0x000fe20003fa6270 */
[----:B------:R-:W-:Y:S01]  /*0950*/  IMAD R11, R11, R12, RZ ;  /* 0x0000000c0b0b7224 */ /* 0x000fe200078e02ff */
[----:B------:R-:W-:Y:S01]  /*0960*/  IABS R23, R26 ;  /* 0x0000001a00177213 */ /* 0x000fe20000000000 */
[----:B------:R-:W-:Y:S01]  /*0970*/  IMAD.MOV R10, RZ, RZ, -R6 ;  /* 0x000000ffff0a7224 */ /* 0x000fe200078e0a06 */
[----:B------:R-:W-:Y:S01]  /*0980*/  LOP3.LUT R27, R7, 0x34, RZ, 0xfc, !PT ;  /* 0x00000034071b7812 */ /* 0x000fe200078efcff */
[----:B------:R-:W-:Y:S01]  /*0990*/  IMAD.HI.U32 R2, R3, R11, R2 ;  /* 0x0000000b03027227 */ /* 0x000fe200078e0002 */
[----:B------:R-:W-:Y:S02]  /*09a0*/  LOP3.LUT R142, R144, 0x40, RZ, 0x3c, !PT ;  /* 0x00000040908e7812 */ /* 0x000fe400078e3cff */
[----:B------:R-:W-:Y:S01]  /*09b0*/  LOP3.LUT R138, R140, 0x40, RZ, 0x3c, !PT ;  /* 0x000000408c8a7812 */ /* 0x000fe200078e3cff */
[----:B------:R-:W-:Y:S01]  /*09c0*/  IMAD R3, R4, R10, R13 ;  /* 0x0000000a04037224 */ /* 0x000fe200078e020d */
[----:B------:R-:W-:Y:S01]  /*09d0*/  IABS R10, R18 ;  /* 0x00000012000a7213 */ /* 0x000fe20000000000 */
[----:B------:R-:W-:-:S02]  /*09e0*/  @!P1 IMAD.IADD R9, R9, 0x1, -R4 ;  /* 0x0000000109099824 */ /* 0x000fc400078e0a04 */
[----:B------:R-:W-:Y:S01]  /*09f0*/  IMAD.IADD R0, R14, 0x1, R0 ;  /* 0x000000010e007824 */ /* 0x000fe200078e0200 */
[----:B------:R-:W-:Y:S01]  /*0a00*/  ISETP.GT.U32.AND P4, PT, R4, R3, PT ;  /* 0x000000030400720c */ /* 0x000fe20003f84070 */
[----:B------:R-:W-:Y:S01]  /*0a10*/  IMAD.HI.U32 R6, R8, R15, RZ ;  /* 0x0000000f08067227 */ /* 0x000fe200078e00ff */
[C---:B------:R-:W-:Y:S02]  /*0a20*/  ISETP.GT.U32.AND P3, PT, R4.reuse, R9, PT ;  /* 0x000000090400720c */ /* 0x040fe40003f64070 */
[----:B------:R-:W-:Y:S01]  /*0a30*/  LOP3.LUT R14, R7, 0xc, RZ, 0xfc, !PT ;  /* 0x0000000c070e7812 */ /* 0x000fe200078efcff */
[----:B------:R-:W-:Y:S02]  /*0a40*/  IMAD.MOV R6, RZ, RZ, -R6 ;  /* 0x000000ffff067224 */ /* 0x000fe400078e0a06 */
[----:B------:R-:W-:Y:S01]  /*0a50*/  @!P0 IMAD.IADD R17, R17, 0x1, -R4 ;  /* 0x0000000111118824 */ /* 0x000fe200078e0a04 */
[----:B------:R-:W-:Y:S01]  /*0a60*/  IABS R13, R14 ;  /* 0x0000000e000d7213 */ /* 0x000fe20000000000 */
[----:B------:R-:W-:Y:S01]  /*0a70*/  IMAD R11, R4, R6, R15 ;  /* 0x00000006040b7224 */ /* 0x000fe200078e020f */
[----:B------:R-:W-:Y:S01]  /*0a80*/  ISETP.GE.AND P6, PT, R14, RZ, PT ;  /* 0x000000ff0e00720c */ /* 0x000fe20003fc6270 */
[----:B------:R-:W-:Y:S01]  /*0a90*/  IMAD.MOV.U32 R15, RZ, RZ, R10 ;  /* 0x000000ffff0f7224 */ /* 0x000fe200078e000a */
[----:B------:R-:W-:Y:S01]  /*0aa0*/  ISETP.GT.U32.AND P0, PT, R4, R17, PT ;  /* 0x000000110400720c */ /* 0x000fe20003f04070 */
[--C-:B------:R-:W-:Y:S01]  /*0ab0*/  @!P4 IMAD.IADD R3, R3, 0x1, -R4.reuse ;  /* 0x000000010303c824 */ /* 0x100fe200078e0a04 */
[----:B------:R-:W-:Y:S01]  /*0ac0*/  LOP3.LUT R14, R7, 0x14, RZ, 0xfc, !PT ;  /* 0x00000014070e7812 */ /* 0x000fe200078efcff */
[----:B------:R-:W-:Y:S01]  /*0ad0*/  @!P3 IMAD.IADD R9, R9, 0x1, -R4 ;  /* 0x000000010909b824 */ /* 0x000fe200078e0a04 */
[----:B------:R-:W-:Y:S01]  /*0ae0*/  ISETP.GE.AND P3, PT, R7, RZ, PT ;  /* 0x000000ff0700720c */ /* 0x000fe20003f66270 */
[----:B------:R-:W-:Y:S01]  /*0af0*/  IMAD.HI.U32 R6, R8, R13, RZ ;  /* 0x0000000d08067227 */ /* 0x000fe200078e00ff */
[----:B------:R-:W-:-:S02]  /*0b00*/  ISETP.GT.U32.AND P4, PT, R4, R3, PT ;  /* 0x000000030400720c */ /* 0x000fc40003f84070 */
[----:B------:R-:W-:Y:S01]  /*0b10*/  ISETP.GT.U32.AND P1, PT, R4, R11, PT ;  /* 0x0000000b0400720c */ /* 0x000fe20003f24070 */
[----:B------:R-:W-:-:S04]  /*0b20*/  IMAD.HI.U32 R10, R8, R15, RZ ;  /* 0x0000000f080a7227 */ /* 0x000fc800078e00ff */
[----:B------:R-:W-:Y:S02]  /*0b30*/  IMAD.MOV R6, RZ, RZ, -R6 ;  /* 0x000000ffff067224 */ /* 0x000fe400078e0a06 */
[----:B------:R-:W-:Y:S02]  /*0b40*/  IMAD.MOV R10, RZ, RZ, -R10 ;  /* 0x000000ffff0a7224 */ /* 0x000fe400078e0a0a */
[C---:B------:R-:W-:Y:S02]  /*0b50*/  IMAD R13, R4.reuse, R6, R13 ;  /* 0x00000006040d7224 */ /* 0x040fe400078e020d */
[----:B------:R-:W-:Y:S02]  /*0b60*/  IMAD.MOV.U32 R16, RZ, RZ, R9 ;  /* 0x000000ffff107224 */ /* 0x000fe400078e0009 */
[C---:B------:R-:W-:Y:S02]  /*0b70*/  IMAD R15, R4.reuse, R10, R15 ;  /* 0x0000000a040f7224 */ /* 0x040fe400078e020f */
[----:B------:R-:W-:Y:S01]  /*0b80*/  @!P3 IMAD.MOV R16, RZ, RZ, -R16 ;  /* 0x000000ffff10b224 */ /* 0x000fe200078e0a10 */
[C---:B------:R-:W-:Y:S01]  /*0b90*/  ISETP.GT.U32.AND P3, PT, R4.reuse, R13, PT ;  /* 0x0000000d0400720c */ /* 0x040fe20003f64070 */
[--C-:B------:R-:W-:Y:S01]  /*0ba0*/  @!P4 IMAD.IADD R3, R3, 0x1, -R4.reuse ;  /* 0x000000010303c824 */ /* 0x100fe200078e0a04 */
[----:B------:R-:W-:Y:S01]  /*0bb0*/  ISETP.GT.U32.AND P4, PT, R4, R15, PT ;  /* 0x0000000f0400720c */ /* 0x000fe20003f84070 */
[--C-:B------:R-:W-:Y:S01]  /*0bc0*/  @!P0 IMAD.IADD R17, R17, 0x1, -R4.reuse ;  /* 0x0000000111118824 */ /* 0x100fe200078e0a04 */
[----:B------:R-:W-:Y:S01]  /*0bd0*/  ISETP.GE.AND P0, PT, R19, RZ, PT ;  /* 0x000000ff1300720c */ /* 0x000fe20003f06270 */
[----:B------:R-:W-:Y:S01]  /*0be0*/  @!P1 IMAD.IADD R11, R11, 0x1, -R4 ;  /* 0x000000010b0b9824 */ /* 0x000fe200078e0a04 */
[----:B------:R-:W-:Y:S01]  /*0bf0*/  IABS R19, R14 ;  /* 0x0000000e00137213 */ /* 0x000fe20000000000 */
[----:B------:R-:W-:-:S03]  /*0c00*/  IMAD.HI.U32 R10, R8, R23, RZ ;  /* 0x00000017080a7227 */ /* 0x000fc600078e00ff */
[----:B------:R-:W-:Y:S01]  /*0c10*/  ISETP.GT.U32.AND P1, PT, R4, R11, PT ;  /* 0x0000000b0400720c */ /* 0x000fe20003f24070 */
[----:B------:R-:W-:-:S04]  /*0c20*/  IMAD.HI.U32 R6, R8, R19, RZ ;  /* 0x0000001308067227 */ /* 0x000fc800078e00ff */
[--C-:B------:R-:W-:Y:S02]  /*0c30*/  @!P3 IMAD.IADD R13, R13, 0x1, -R4.reuse ;  /* 0x000000010d0db824 */ /* 0x100fe400078e0a04 */
[----:B------:R-:W-:Y:S02]  /*0c40*/  @!P4 IMAD.IADD R15, R15, 0x1, -R4 ;  /* 0x000000010f0fc824 */ /* 0x000fe400078e0a04 */
[----:B------:R-:W-:Y:S01]  /*0c50*/  IMAD.MOV R6, RZ, RZ, -R6 ;  /* 0x000000ffff067224 */ /* 0x000fe200078e0a06 */
[C---:B------:R-:W-:Y:S01]  /*0c60*/  ISETP.GT.U32.AND P4, PT, R4.reuse, R13, PT ;  /* 0x0000000d0400720c */ /* 0x040fe20003f84070 */
[----:B------:R-:W-:Y:S02]  /*0c70*/  IMAD.MOV.U32 R44, RZ, RZ, R17 ;  /* 0x000000ffff2c7224 */ /* 0x000fe400078e0011 */
[----:B------:R-:W-:Y:S02]  /*0c80*/  IMAD R9, R4, R6, R19 ;  /* 0x0000000604097224 */ /* 0x000fe400078e0213 */
[----:B------:R-:W-:-:S03]  /*0c90*/  IMAD.HI.U32 R6, R8, R21, RZ ;  /* 0x0000001508067227 */ /* 0x000fc600078e00ff */
[C---:B------:R-:W-:Y:S01]  /*0ca0*/  ISETP.GT.U32.AND P3, PT, R4.reuse, R9, PT ;  /* 0x000000090400720c */ /* 0x040fe20003f64070 */
[----:B------:R-:W-:Y:S02]  /*0cb0*/  IMAD.MOV R6, RZ, RZ, -R6 ;  /* 0x000000ffff067224 */ /* 0x000fe400078e0a06 */
[----:B------:R-:W-:Y:S02]  /*0cc0*/  IMAD.MOV R10, RZ, RZ, -R10 ;  /* 0x000000ffff0a7224 */ /* 0x000fe400078e0a0a */
[C---:B------:R-:W-:Y:S01]  /*0cd0*/  IMAD R17, R4.reuse, R6, R21 ;  /* 0x0000000604117224 */ /* 0x040fe200078e0215 */
[----:B------:R-:W-:Y:S01]  /*0ce0*/  IABS R21, R27 ;  /* 0x0000001b00157213 */ /* 0x000fe20000000000 */
[----:B------:R-:W-:Y:S02]  /*0cf0*/  IMAD.MOV.U32 R20, RZ, RZ, R3 ;  /* 0x000000ffff147224 */ /* 0x000fe400078e0003 */
[----:B------:R-:W-:Y:S01]  /*0d00*/  @!P4 IMAD.IADD R13, R13, 0x1, -R4 ;  /* 0x000000010d0dc824 */ /* 0x000fe200078e0a04 */
[C---:B------:R-:W-:Y:S01]  /*0d10*/  ISETP.GT.U32.AND P4, PT, R4.reuse, R17, PT ;  /* 0x000000110400720c */ /* 0x040fe20003f84070 */
[C---:B------:R-:W-:Y:S01]  /*0d20*/  IMAD R19, R4.reuse, R10, R23 ;  /* 0x0000000a04137224 */ /* 0x040fe200078e0217 */
[----:B------:R-:W-:Y:S01]  /*0d30*/  LOP3.LUT R10, R7, 0x24, RZ, 0xfc, !PT ;  /* 0x00000024070a7812 */ /* 0x000fe200078efcff */
[----:B------:R-:W-:Y:S01]  /*0d40*/  @!P2 IMAD.MOV R20, RZ, RZ, -R20 ;  /* 0x000000ffff14a224 */ /* 0x000fe200078e0a14 */
[----:B------:R-:W-:Y:S01]  /*0d50*/  ISETP.GT.U32.AND P2, PT, R4, R15, PT ;  /* 0x0000000f0400720c */ /* 0x000fe20003f44070 */
[----:B------:R-:W-:Y:S01]  /*0d60*/  IMAD.MOV.U32 R24, RZ, RZ, R13 ;  /* 0x000000ffff187224 */ /* 0x000fe200078e000d */
[----:B------:R-:W-:Y:S01]  /*0d70*/  IABS R6, R10 ;  /* 0x0000000a00067213 */ /* 0x000fe20000000000 */
[----:B------:R-:W-:Y:S01]  /*0d80*/  @!P0 IMAD.MOV R44, RZ, RZ, -R44 ;  /* 0x000000ffff2c8224 */ /* 0x000fe200078e0a2c */
[----:B------:R-:W-:Y:S01]  /*0d90*/  ISETP.GE.AND P0, PT, R14, RZ, PT ;  /* 0x000000ff0e00720c */ /* 0x000fe20003f06270 */
[----:B------:R-:W-:Y:S01]  /*0da0*/  @!P6 IMAD.MOV R24, RZ, RZ, -R24 ;  /* 0x000000ffff18e224 */ /* 0x000fe200078e0a18 */
[----:B------:R-:W-:Y:S01]  /*0db0*/  ISETP.GT.U32.AND P6, PT, R4, R19, PT ;  /* 0x000000130400720c */ /* 0x000fe20003fc4070 */
[--C-:B------:R-:W-:Y:S01]  /*0dc0*/  @!P1 IMAD.IADD R11, R11, 0x1, -R4.reuse ;  /* 0x000000010b0b9824 */ /* 0x100fe200078e0a04 */
[----:B------:R-:W-:Y:S01]  /*0dd0*/  LOP3.LUT R14, R7, 0x20, RZ, 0xfc, !PT ;  /* 0x00000020070e7812 */ /* 0x000fe200078efcff */
[--C-:B------:R-:W-:Y:S01]  /*0de0*/  @!P3 IMAD.IADD R9, R9, 0x1, -R4.reuse ;  /* 0x000000010909b824 */ /* 0x100fe200078e0a04 */
[----:B------:R-:W-:Y:S01]  /*0df0*/  ISETP.GE.AND P1, PT, R18, RZ, PT ;  /* 0x000000ff1200720c */ /* 0x000fe20003f26270 */
[--C-:B------:R-:W-:Y:S01]  /*0e00*/  @!P4 IMAD.IADD R17, R17, 0x1, -R4.reuse ;  /* 0x000000011111c824 */ /* 0x100fe200078e0a04 */
[----:B------:R-:W-:Y:S01]  /*0e10*/  IABS R3, R14 ;  /* 0x0000000e00037213 */ /* 0x000fe20000000000 */
[--C-:B------:R-:W-:Y:S01]  /*0e20*/  @!P2 IMAD.IADD R15, R15, 0x1, -R4.reuse ;  /* 0x000000010f0fa824 */ /* 0x100fe200078e0a04 */
[----:B------:R-:W-:Y:S01]  /*0e30*/  ISETP.GT.U32.AND P3, PT, R4, R9, PT ;  /* 0x000000090400720c */ /* 0x000fe20003f64070 */
[----:B------:R-:W-:Y:S01]  /*0e40*/  IMAD.MOV.U32 R22, RZ, RZ, R11 ;  /* 0x000000ffff167224 */ /* 0x000fe200078e000b */
[----:B------:R-:W-:Y:S01]  /*0e50*/  ISETP.GE.AND P2, PT, R26, RZ, PT ;  /* 0x000000ff1a00720c */ /* 0x000fe20003f46270 */
[----:B------:R-:W-:Y:S01]  /*0e60*/  IMAD.MOV.U32 R11, RZ, RZ, R3 ;  /* 0x000000ffff0b7224 */ /* 0x000fe200078e0003 */
[----:B------:R-:W-:Y:S01]  /*0e70*/  ISETP.GE.AND P4, PT, R10, RZ, PT ;  /* 0x000000ff0a00720c */ /* 0x000fe20003f86270 */
[----:B------:R-:W-:Y:S01]  /*0e80*/  IMAD.MOV.U32 R26, RZ, RZ, R15 ;  /* 0x000000ffff1a7224 */ /* 0x000fe200078e000f */
[----:B------:R-:W-:Y:S01]  /*0e90*/  LOP3.LUT R10, R7, 0x28, RZ, 0xfc, !PT ;  /* 0x00000028070a7812 */ /* 0x000fe200078efcff */
[----:B------:R-:W-:Y:S01]  /*0ea0*/  @!P6 IMAD.IADD R19, R19, 0x1, -R4 ;  /* 0x000000011313e824 */ /* 0x000fe200078e0a04 */
[----:B------:R-:W-:Y:S01]  /*0eb0*/  ISETP.GT.U32.AND P6, PT, R4, R17, PT ;  /* 0x000000110400720c */ /* 0x000fe20003fc4070 */
[----:B------:R-:W-:Y:S01]  /*0ec0*/  IMAD.MOV.U32 R13, RZ, RZ, R6 ;  /* 0x000000ffff0d7224 */ /* 0x000fe200078e0006 */
[----:B------:R-:W-:Y:S01]  /*0ed0*/  LOP3.LUT R23, R7, 0x2c, RZ, 0xfc, !PT ;  /* 0x0000002c07177812 */ /* 0x000fe200078efcff */
[----:B------:R-:W-:-:S04]  /*0ee0*/  IMAD.HI.U32 R3, R8, R11, RZ ;  /* 0x0000000b08037227 */ /* 0x000fc800078e00ff */
[----:B------:R-:W-:Y:S01]  /*0ef0*/  @!P1 IMAD.MOV R26, RZ, RZ, -R26 ;  /* 0x000000ffff1a9224 */ /* 0x000fe200078e0a1a */
[----:B------:R-:W-:Y:S01]  /*0f00*/  ISETP.GT.U32.AND P1, PT, R4, R19, PT ;  /* 0x000000130400720c */ /* 0x000fe20003f24070 */
[----:B------:R-:W-:Y:S02]  /*0f10*/  IMAD.MOV R3, RZ, RZ, -R3 ;  /* 0x000000ffff037224 */ /* 0x000fe400078e0a03 */
[----:B------:R-:W-:-:S04]  /*0f20*/  IMAD.HI.U32 R6, R8, R13, RZ ;  /* 0x0000000d08067227 */ /* 0x000fc800078e00ff */
[----:B------:R-:W-:Y:S01]  /*0f30*/  @!P3 IMAD.IADD R9, R9, 0x1, -R4 ;  /* 0x000000010909b824 */ /* 0x000fe200078e0a04 */
[----:B------:R-:W-:Y:S01]  /*0f40*/  ISETP.GE.AND P3, PT, R14, RZ, PT ;  /* 0x000000ff0e00720c */ /* 0x000fe20003f66270 */
[C---:B------:R-:W-:Y:S01]  /*0f50*/  IMAD R3, R4.reuse, R3, R11 ;  /* 0x0000000304037224 */ /* 0x040fe200078e020b */
[----:B------:R-:W-:Y:S01]  /*0f60*/  IABS R11, R10 ;  /* 0x0000000a000b7213 */ /* 0x000fe20000000000 */
[----:B------:R-:W-:Y:S01]  /*0f70*/  IMAD.MOV R6, RZ, RZ, -R6 ;  /* 0x000000ffff067224 */ /* 0x000fe200078e0a06 */
[----:B------:R-:W-:Y:S01]  /*0f80*/  LOP3.LUT R14, R7, 0x38, RZ, 0xfc, !PT ;  /* 0x00000038070e7812 */ /* 0x000fe200078efcff */
[----:B------:R-:W-:Y:S02]  /*0f90*/  IMAD.MOV.U32 R28, RZ, RZ, R9 ;  /* 0x000000ffff1c7224 */ /* 0x000fe400078e0009 */
[C---:B------:R-:W-:Y:S01]  /*0fa0*/  IMAD R9, R4.reuse, R6, R13 ;  /* 0x0000000604097224 */ /* 0x040fe200078e020d */
[----:B------:R-:W-:Y:S01]  /*0fb0*/  IABS R18, R14 ;  /* 0x0000000e00127213 */ /* 0x000fe20000000000 */
[--C-:B------:R-:W-:Y:S01]  /*0fc0*/  @!P6 IMAD.IADD R17, R17, 0x1, -R4.reuse ;  /* 0x000000011111e824 */ /* 0x100fe200078e0a04 */
[C---:B------:R-:W-:Y:S01]  /*0fd0*/  ISETP.GT.U32.AND P6, PT, R4.reuse, R3, PT ;  /* 0x000000030400720c */ /* 0x040fe20003fc4070 */
[----:B------:R-:W-:Y:S01]  /*0fe0*/  @!P1 IMAD.IADD R19, R19, 0x1, -R4 ;  /* 0x0000000113139824 */ /* 0x000fe200078e0a04 */
[----:B------:R-:W-:Y:S01]  /*0ff0*/  ISETP.GT.U32.AND P1, PT, R4, R9, PT ;  /* 0x000000090400720c */ /* 0x000fe20003f24070 */
[----:B------:R-:W-:Y:S01]  /*1000*/  IMAD.HI.U32 R6, R8, R11, RZ ;  /* 0x0000000b08067227 */ /* 0x000fe200078e00ff */
[----:B------:R-:W-:-:S03]  /*1010*/  IABS R13, R23 ;  /* 0x00000017000d7213 */ /* 0x000fc60000000000 */
[----:B------:R-:W-:Y:S02]  /*1020*/  IMAD.MOV R6, RZ, RZ, -R6 ;  /* 0x000000ffff067224 */ /* 0x000fe400078e0a06 */
[----:B------:R-:W-:Y:S01]  /*1030*/  @!P5 IMAD.MOV R22, RZ, RZ, -R22 ;  /* 0x000000ffff16d224 */ /* 0x000fe200078e0a16 */
[----:B------:R-:W-:Y:S01]  /*1040*/  ISETP.GE.AND P5, PT, R25, RZ, PT ;  /* 0x000000ff1900720c */ /* 0x000fe20003fa6270 */
[----:B------:R-:W-:Y:S01]  /*1050*/  IMAD R122, R0, 0x40, R5 ;  /* 0x00000040007a7824 */ /* 0x000fe200078e0205 */
[----:B------:R-:W-:Y:S01]  /*1060*/  LOP3.LUT R25, R7, 0x30, RZ, 0xfc, !PT ;  /* 0x0000003007197812 */ /* 0x000fe200078efcff */
[C---:B------:R-:W-:Y:S02]  /*1070*/  IMAD R7, R4.reuse, R6, R11 ;  /* 0x0000000604077224 */ /* 0x040fe400078e020b */
[--C-:B------:R-:W-:Y:S01]  /*1080*/  @!P6 IMAD.IADD R3, R3, 0x1, -R4.reuse ;  /* 0x000000010303e824 */ /* 0x100fe200078e0a04 */
[----:B------:R-:W-:Y:S01]  /*1090*/  IABS R15, R25 ;  /* 0x00000019000f7213 */ /* 0x000fe20000000000 */
[----:B------:R-:W-:Y:S01]  /*10a0*/  @!P1 IMAD.IADD R9, R9, 0x1, -R4 ;  /* 0x0000000109099824 */ /* 0x000fe200078e0a04 */
[----:B------:R-:W-:Y:S01]  /*10b0*/  ISETP.GT.U32.AND P6, PT, R4, R7, PT ;  /* 0x000000070400720c */ /* 0x000fe20003fc4070 */
[----:B------:R-:W-:Y:S01]  /*10c0*/  IMAD.HI.U32 R11, R8, R21, RZ ;  /* 0x00000015080b7227 */ /* 0x000fe200078e00ff */
[----:B------:R-:W-:-:S03]  /*10d0*/  ISETP.GT.U32.AND P1, PT, R4, R3, PT ;  /* 0x000000030400720c */ /* 0x000fc60003f24070 */
[----:B------:R-:W-:Y:S02]  /*10e0*/  IMAD.MOV.U32 R5, RZ, RZ, R18 ;  /* 0x000000ffff057224 */ /* 0x000fe400078e0012 */
[----:B------:R-:W-:Y:S01]  /*10f0*/  @!P0 IMAD.MOV R28, RZ, RZ, -R28 ;  /* 0x000000ffff1c8224 */ /* 0x000fe200078e0a1c */
[----:B------:R-:W-:Y:S01]  /*1100*/  ISETP.GE.AND P0, PT, R10, RZ, PT ;  /* 0x000000ff0a00720c */ /* 0x000fe20003f06270 */
[----:B------:R-:W-:Y:S02]  /*1110*/  IMAD.MOV R0, RZ, RZ, -R11 ;  /* 0x000000ffff007224 */ /* 0x000fe400078e0a0b */
[----:B------:R-:W-:-:S04]  /*1120*/  IMAD.HI.U32 R6, R8, R13, RZ ;  /* 0x0000000d08067227 */ /* 0x000fc800078e00ff */
[--C-:B------:R-:W-:Y:S01]  /*1130*/  @!P6 IMAD.IADD R7, R7, 0x1, -R4.reuse ;  /* 0x000000010707e824 */ /* 0x100fe200078e0a04 */
[----:B------:R-:W-:Y:S01]  /*1140*/  ISETP.GT.U32.AND P6, PT, R4, R9, PT ;  /* 0x000000090400720c */ /* 0x000fe20003fc4070 */
[----:B------:R-:W-:Y:S02]  /*1150*/  @!P1 IMAD.IADD R3, R3, 0x1, -R4 ;  /* 0x0000000103039824 */ /* 0x000fe400078e0a04 */
[----:B------:R-:W-:-:S04]  /*1160*/  IMAD.HI.U32 R10, R8, R15, RZ ;  /* 0x0000000f080a7227 */ /* 0x000fc800078e00ff */
[----:B------:R-:W-:-:S04]  /*1170*/  IMAD.HI.U32 R8, R8, R5, RZ ;  /* 0x0000000508087227 */ /* 0x000fc800078e00ff */
[----:B------:R-:W-:Y:S02]  /*1180*/  IMAD.MOV.U32 R30, RZ, RZ, R17 ;  /* 0x000000ffff1e7224 */ /* 0x000fe400078e0011 */
[----:B------:R-:W-:Y:S02]  /*1190*/  IMAD R17, R4, R0, R21 ;  /* 0x0000000004117224 */ /* 0x000fe400078e0215 */
[----:B------:R-:W-:Y:S02]  /*11a0*/  IMAD.MOV.U32 R32, RZ, RZ, R3 ;  /* 0x000000ffff207224 */ /* 0x000fe400078e0003 */
[----:B------:R-:W-:Y:S02]  /*11b0*/  IMAD.MOV R6, RZ, RZ, -R6 ;  /* 0x000000ffff067224 */ /* 0x000fe400078e0a06 */
[----:B------:R-:W-:Y:S02]  /*11c0*/  IMAD.MOV R10, RZ, RZ, -R10 ;  /* 0x000000ffff0a7224 */ /* 0x000fe400078e0a0a */
[----:B------:R-:W-:-:S02]  /*11d0*/  IMAD.MOV R8, RZ, RZ, -R8 ;  /* 0x000000ffff087224 */ /* 0x000fc400078e0a08 */
[----:B------:R-:W-:Y:S01]  /*11e0*/  @!P3 IMAD.MOV R32, RZ, RZ, -R32 ;  /* 0x000000ffff20b224 */ /* 0x000fe200078e0a20 */
[C---:B------:R-:W-:Y:S01]  /*11f0*/  ISETP.GT.U32.AND P3, PT, R4.reuse, R17, PT ;  /* 0x000000110400720c */ /* 0x040fe20003f64070 */
[C---:B------:R-:W-:Y:S02]  /*1200*/  IMAD R11, R4.reuse, R6, R13 ;  /* 0x00000006040b7224 */ /* 0x040fe400078e020d */
[C---:B------:R-:W-:Y:S01]  /*1210*/  IMAD R13, R4.reuse, R10, R15 ;  /* 0x0000000a040d7224 */ /* 0x040fe200078e020f */
[----:B------:R-:W-:Y:S01]  /*1220*/  IABS R15, R122 ;  /* 0x0000007a000f7213 */ /* 0x000fe20000000000 */
[C---:B------:R-:W-:Y:S01]  /*1230*/  IMAD R21, R4.reuse, R8, R5 ;  /* 0x0000000804157224 */ /* 0x040fe200078e0205 */
[C---:B------:R-:W-:Y:S01]  /*1240*/  ISETP.GT.U32.AND P1, PT, R4.reuse, R11, PT ;  /* 0x0000000b0400720c */ /* 0x040fe20003f24070 */
[----:B------:R-:W-:Y:S01]  /*1250*/  @!P2 IMAD.MOV R19, RZ, RZ, -R19 ;  /* 0x000000ffff13a224 */ /* 0x000fe200078e0a13 */
[C---:B------:R-:W-:Y:S01]  /*1260*/  ISETP.GT.U32.AND P2, PT, R4.reuse, R13, PT ;  /* 0x0000000d0400720c */ /* 0x040fe20003f44070 */
[----:B------:R-:W-:Y:S01]  /*1270*/  @!P6 IMAD.IADD R9, R9, 0x1, -R4 ;  /* 0x000000010909e824 */ /* 0x000fe200078e0a04 */
[C---:B------:R-:W-:Y:S01]  /*1280*/  ISETP.GT.U32.AND P6, PT, R4.reuse, R21, PT ;  /* 0x000000150400720c */ /* 0x040fe20003fc4070 */
[----:B------:R-:W-:Y:S01]  /*1290*/  @!P5 IMAD.MOV R30, RZ, RZ, -R30 ;  /* 0x000000ffff1ed224 */ /* 0x000fe200078e0a1e */
[----:B------:R-:W-:Y:S01]  /*12a0*/  ISETP.GT.U32.AND P5, PT, R4, R7, PT ;  /* 0x000000070400720c */ /* 0x000fe20003fa4070 */
[----:B------:R-:W-:-:S02]  /*12b0*/  @!P3 IMAD.IADD R17, R17, 0x1, -R4 ;  /* 0x000000011111b824 */ /* 0x000fc400078e0a04 */
[----:B------:R-:W-:Y:S02]  /*12c0*/  IMAD.MOV.U32 R34, RZ, RZ, R9 ;  /* 0x000000ffff227224 */ /* 0x000fe400078e0009 */
[----:B------:R-:W-:-:S04]  /*12d0*/  IMAD.HI.U32 R2, R2, R15, RZ ;  /* 0x0000000f02027227 */ /* 0x000fc800078e00ff */
[----:B------:R-:W-:Y:S01]  /*12e0*/  @!P4 IMAD.MOV R34, RZ, RZ, -R34 ;  /* 0x000000ffff22c224 */ /* 0x000fe200078e0a22 */
[C---:B------:R-:W-:Y:S01]  /*12f0*/  ISETP.GT.U32.AND P4, PT, R4.reuse, R17, PT ;  /* 0x000000110400720c */ /* 0x040fe20003f84070 */
[--C-:B------:R-:W-:Y:S01]  /*1300*/  @!P1 IMAD.IADD R11, R11, 0x1, -R4.reuse ;  /* 0x000000010b0b9824 */ /* 0x100fe200078e0a04 */
[----:B------:R-:W-:Y:S01]  /*1310*/  ISETP.GE.AND P1, PT, R25, RZ, PT ;  /* 0x000000ff1900720c */ /* 0x000fe20003f26270 */
[--C-:B------:R-:W-:Y:S02]  /*1320*/  @!P2 IMAD.IADD R13, R13, 0x1, -R4.reuse ;  /* 0x000000010d0da824 */ /* 0x100fe400078e0a04 */
[----:B------:R-:W-:Y:S01]  /*1330*/  @!P6 IMAD.IADD R21, R21, 0x1, -R4 ;  /* 0x000000011515e824 */ /* 0x000fe200078e0a04 */
[C---:B------:R-:W-:Y:S01]  /*1340*/  ISETP.GT.U32.AND P2, PT, R4.reuse, R11, PT ;  /* 0x0000000b0400720c */ /* 0x040fe20003f44070 */
[----:B------:R-:W-:Y:S01]  /*1350*/  IMAD.MOV R2, RZ, RZ, -R2 ;  /* 0x000000ffff027224 */ /* 0x000fe200078e0a02 */
[C---:B------:R-:W-:Y:S01]  /*1360*/  ISETP.GT.U32.AND P3, PT, R4.reuse, R13, PT ;  /* 0x0000000d0400720c */ /* 0x040fe20003f64070 */
[--C-:B------:R-:W-:Y:S01]  /*1370*/  @!P5 IMAD.IADD R7, R7, 0x1, -R4.reuse ;  /* 0x000000010707d824 */ /* 0x100fe200078e0a04 */
[----:B------:R-:W-:Y:S01]  /*1380*/  ISETP.GT.U32.AND P6, PT, R4, R21, PT ;  /* 0x000000150400720c */ /* 0x000fe20003fc4070 */
[----:B------:R-:W-:Y:S01]  /*1390*/  IMAD R15, R12, R2, R15 ;  /* 0x000000020c0f7224 */ /* 0x000fe200078e020f */
[----:B------:R-:W-:Y:S01]  /*13a0*/  ISETP.GE.AND P5, PT, R23, RZ, PT ;  /* 0x000000ff1700720c */ /* 0x000fe20003fa6270 */
[----:B------:R-:W-:-:S02]  /*13b0*/  @!P4 IMAD.IADD R17, R17, 0x1, -R4 ;  /* 0x000000011111c824 */ /* 0x000fc400078e0a04 */
[----:B------:R-:W-:Y:S01]  /*13c0*/  IMAD R0, R162, c[0x0][0x188], RZ ;  /* 0x00006200a2007a24 */ /* 0x000fe200078e02ff */
[----:B------:R-:W-:Y:S01]  /*13d0*/  ISETP.GT.U32.AND P4, PT, R12, R15, PT ;  /* 0x0000000f0c00720c */ /* 0x000fe20003f84070 */
[----:B------:R-:W-:Y:S02]  /*13e0*/  IMAD.MOV.U32 R5, RZ, RZ, 0x1f ;  /* 0x0000001fff057424 */ /* 0x000fe400078e00ff */
[----:B------:R-:W-:Y:S01]  /*13f0*/  @!P2 IMAD.IADD R11, R11, 0x1, -R4 ;  /* 0x000000010b0ba824 */ /* 0x000fe200078e0a04 */
[----:B------:R-:W-:Y:S01]  /*1400*/  ISETP.GE.AND P2, PT, R27, RZ, PT ;  /* 0x000000ff1b00720c */ /* 0x000fe20003f46270 */
[----:B------:R-:W-:Y:S02]  /*1410*/  IMAD R2, R143, 0x2, R0 ;  /* 0x000000028f027824 */ /* 0x000fe400078e0200 */
[--C-:B------:R-:W-:Y:S01]  /*1420*/  @!P3 IMAD.IADD R13, R13, 0x1, -R4.reuse ;  /* 0x000000010d0db824 */ /* 0x100fe200078e0a04 */
[----:B------:R-:W-:Y:S01]  /*1430*/  ISETP.GE.AND P3, PT, R14, RZ, PT ;  /* 0x000000ff0e00720c */ /* 0x000fe20003f66270 */
[----:B------:R-:W-:Y:S01]  /*1440*/  @!P6 IMAD.IADD R21, R21, 0x1, -R4 ;  /* 0x000000011515e824 */ /* 0x000fe200078e0a04 */
[----:B------:R-:W-:Y:S01]  /*1450*/  IADD3 R4, R5, c[0x0][0x180], RZ ;  /* 0x0000600005047a10 */ /* 0x000fe20007ffe0ff */
[----:B------:R-:W-:Y:S01]  /*1460*/  IMAD.MOV.U32 R36, RZ, RZ, R7 ;  /* 0x000000ffff247224 */ /* 0x000fe200078e0007 */
[----:B------:R-:W-:Y:S01]  /*1470*/  ISETP.GE.AND P6, PT, R162, c[0x0][0x180], PT ;  /* 0x00006000a2007a0c */ /* 0x000fe20003fc6270 */
[----:B------:R-:W-:-:S02]  /*1480*/  IMAD R3, R143, 0x2, R2 ;  /* 0x000000028f037824 */ /* 0x000fc400078e0202 */
[----:B------:R-:W-:Y:S01]  /*1490*/  @!P0 IMAD.MOV R36, RZ, RZ, -R36 ;  /* 0x000000ffff248224 */ /* 0x000fe200078e0a24 */
[----:B------:R-:W-:Y:S01]  /*14a0*/  ISETP.GT.AND P0, PT, R4, 0x1f, PT ;  /* 0x0000001f0400780c */ /* 0x000fe20003f04270 */
[----:B------:R-:W-:Y:S02]  /*14b0*/  IMAD R5, R143, 0x2, R3 ;  /* 0x000000028f057824 */ /* 0x000fe400078e0203 */
[----:B------:R-:W-:Y:S01]  /*14c0*/  @!P4 IMAD.IADD R15, R15, 0x1, -R12 ;  /* 0x000000010f0fc824 */ /* 0x000fe200078e0a0c */
[----:B------:R-:W-:Y:S01]  /*14d0*/  SEL R18, RZ, 0x4, !P0 ;  /* 0x00000004ff127807 */ /* 0x000fe20004000000 */
[----:B------:R-:W-:Y:S01]  /*14e0*/  IMAD R6, R143, 0x2, R5 ;  /* 0x000000028f067824 */ /* 0x000fe200078e0205 */
[----:B------:R-:W-:Y:S01]  /*14f0*/  ISETP.GE.AND P4, PT, R159, c[0x0][0x180], PT ;  /* 0x000060009f007a0c */ /* 0x000fe20003f86270 */
[----:B------:R-:W-:Y:S01]  /*1500*/  IMAD.MOV.U32 R38, RZ, RZ, R11 ;  /* 0x000000ffff267224 */ /* 0x000fe200078e000b */
[C---:B------:R-:W-:Y:S01]  /*1510*/  SEL R14, R18.reuse, RZ, !P6 ;  /* 0x000000ff120e7207 */ /* 0x040fe20007000000 */
[C---:B------:R-:W-:Y:S01]  /*1520*/  IMAD R7, R143.reuse, 0x2, R6 ;  /* 0x000000028f077824 */ /* 0x040fe200078e0206 */
[----:B------:R-:W-:Y:S01]  /*1530*/  SEL R23, R18, RZ, !P4 ;  /* 0x000000ff12177207 */ /* 0x000fe20006000000 */
[----:B------:R-:W-:Y:S01]  /*1540*/  IMAD.MOV.U32 R40, RZ, RZ, R13 ;  /* 0x000000ffff287224 */ /* 0x000fe200078e000d */
[----:B------:R-:W-:Y:S01]  /*1550*/  ISETP.GT.U32.AND P4, PT, R12, R15, PT ;  /* 0x0000000f0c00720c */ /* 0x000fe20003f84070 */
[----:B------:R-:W-:Y:S01]  /*1560*/  IMAD R8, R143, 0x2, R7 ;  /* 0x000000028f087824 */ /* 0x000fe200078e0207 */
[----:B------:R-:W-:Y:S01]  /*1570*/  ISETP.GE.AND P6, PT, R145, c[0x0][0x180], PT ;  /* 0x0000600091007a0c */ /* 0x000fe20003fc6270 */
[----:B------:R-:W-:Y:S01]  /*1580*/  IMAD.MOV.U32 R42, RZ, RZ, R17 ;  /* 0x000000ffff2a7224 */ /* 0x000fe200078e0011 */
[----:B------:R-:W-:Y:S01]  /*1590*/  LOP3.LUT R17, RZ, c[0x0][0x17c], RZ, 0x33, !PT ;  /* 0x00005f00ff117a12 */ /* 0x000fe200078e33ff */
[C---:B------:R-:W-:Y:S01]  /*15a0*/  IMAD R9, R143.reuse, 0x2, R8 ;  /* 0x000000028f097824 */ /* 0x040fe200078e0208 */
[----:B------:R-:W-:Y:S01]  /*15b0*/  SEL R11, R18, RZ, !P6 ;  /* 0x000000ff120b7207 */ /* 0x000fe20007000000 */
[----:B------:R-:W-:Y:S01]  /*15c0*/  @!P3 IMAD.MOV R21, RZ, RZ, -R21 ;  /* 0x000000ffff15b224 */ /* 0x000fe200078e0a15 */
[----:B------:R-:W-:Y:S01]  /*15d0*/  ISETP.NE.AND P3, PT, RZ, c[0x0][0x178], PT ;  /* 0x00005e00ff007a0c */ /* 0x000fe20003f65270 */
[----:B------:R-:W-:Y:S01]  /*15e0*/  IMAD R10, R143, 0x2, R9 ;  /* 0x000000028f0a7824 */ /* 0x000fe200078e0209 */
[----:B------:R-:W-:Y:S01]  /*15f0*/  ISETP.NE.U32.AND P6, PT, R14, RZ, PT ;  /* 0x000000ff0e00720c */ /* 0x000fe20003fc5070 */
[----:B------:R-:W-:Y:S01]  /*1600*/  @!P1 IMAD.MOV R40, RZ, RZ, -R40 ;  /* 0x000000ffff289224 */ /* 0x000fe200078e0a28 */
[----:B------:R-:W-:Y:S01]  /*1610*/  ISETP.NE.U32.AND P1, PT, R11, RZ, PT ;  /* 0x000000ff0b00720c */ /* 0x000fe20003f25070 */
[----:B------:R-:W-:Y:S01]  /*1620*/  @!P4 IMAD.IADD R15, R15, 0x1, -R12 ;  /* 0x000000010f0fc824 */ /* 0x000fe200078e0a0c */
[----:B------:R-:W-:Y:S01]  /*1630*/  ISETP.GE.AND P4, PT, R122, RZ, PT ;  /* 0x000000ff7a00720c */ /* 0x000fe20003f86270 */
[----:B------:R-:W-:Y:S01]  /*1640*/  @!P2 IMAD.MOV R42, RZ, RZ, -R42 ;  /* 0x000000ffff2aa224 */ /* 0x000fe200078e0a2a */
[----:B------:R-:W-:Y:S01]  /*1650*/  ISETP.NE.AND P2, PT, RZ, c[0x0][0x17c], PT ;  /* 0x00005f00ff007a0c */ /* 0x000fe20003f45270 */
[----:B------:R-:W-:-:S02]  /*1660*/  IMAD R11, R143, 0x2, R10 ;  /* 0x000000028f0b7824 */ /* 0x000fc400078e020a */
[----:B------:R-:W-:Y:S01]  /*1670*/  @!P5 IMAD.MOV R38, RZ, RZ, -R38 ;  /* 0x000000ffff26d224 */ /* 0x000fe200078e0a26 */
[----:B------:R-:W-:Y:S01]  /*1680*/  ISETP.NE.U32.AND P5, PT, R23, RZ, PT ;  /* 0x000000ff1700720c */ /* 0x000fe20003fa5070 */
[----:B------:R-:W-:Y:S01]  /*1690*/  IMAD R12, R143, 0x2, R11 ;  /* 0x000000028f0c7824 */ /* 0x000fe200078e020b */
[C---:B------:R-:W-:Y:S01]  /*16a0*/  SEL R23, R17.reuse, R16, !P2 ;  /* 0x0000001011177207 */ /* 0x040fe20005000000 */
[----:B------:R-:W-:Y:S01]  /*16b0*/  IMAD.MOV.U32 R16, RZ, RZ, R15 ;  /* 0x000000ffff107224 */ /* 0x000fe200078e000f */
[----:B------:R-:W-:Y:S01]  /*16c0*/  SEL R25, R17, R20, !P2 ;  /* 0x0000001411197207 */ /* 0x000fe20005000000 */
[----:B------:R-:W-:Y:S01]  /*16d0*/  IMAD R13, R143, 0x2, R12 ;  /* 0x000000028f0d7824 */ /* 0x000fe200078e020c */
[----:B------:R-:W-:Y:S01]  /*16e0*/  SEL R27, R17, R22, !P2 ;  /* 0x00000016111b7207 */ /* 0x000fe20005000000 */
[----:B------:R-:W-:Y:S01]  /*16f0*/  @!P4 IMAD.MOV R16, RZ, RZ, -R16 ;  /* 0x000000ffff10c224 */ /* 0x000fe200078e0a10 */
[----:B------:R-:W-:Y:S01]  /*1700*/  @!P3 LOP3.LUT R16, RZ, c[0x0][0x178], RZ, 0x33, !PT ;  /* 0x00005e00ff10ba12 */ /* 0x000fe200078e33ff */
[----:B------:R-:W-:Y:S01]  /*1710*/  IMAD R14, R145, c[0x0][0x18c], RZ ;  /* 0x00006300910e7a24 */ /* 0x000fe200078e02ff */
[----:B------:R-:W-:Y:S01]  /*1720*/  SEL R29, R17, R24, !P2 ;  /* 0x00000018111d7207 */ /* 0x000fe20005000000 */
[----:B------:R-:W-:Y:S01]  /*1730*/  IMAD R46, R143, 0x2, R13 ;  /* 0x000000028f2e7824 */ /* 0x000fe200078e020d */
[C---:B------:R-:W-:Y:S01]  /*1740*/  SEL R31, R17.reuse, R26, !P2 ;  /* 0x0000001a111f7207 */ /* 0x040fe20005000000 */
[----:B------:R-:W-:Y:S01]  /*1750*/  IMAD R16, R16, c[0x0][0x184], RZ ;  /* 0x0000610010107a24 */ /* 0x000fe200078e02ff */
[----:B------:R-:W-:Y:S01]  /*1760*/  SEL R28, R17, R28, !P2 ;  /* 0x0000001c111c7207 */ /* 0x000fe20005000000 */
[----:B------:R-:W-:Y:S01]  /*1770*/  IMAD R20, R143, 0x2, R46 ;  /* 0x000000028f147824 */ /* 0x000fe200078e022e */
[----:B------:R-:W-:Y:S01]  /*1780*/  SEL R30, R17, R30, !P2 ;  /* 0x0000001e111e7207 */ /* 0x000fe20005000000 */
[----:B------:R-:W-:Y:S01]  /*1790*/  IMAD R15, R23, c[0x0][0x190], RZ ;  /* 0x00006400170f7a24 */ /* 0x000fe200078e02ff */
[----:B------:R-:W-:Y:S01]  /*17a0*/  SEL R33, R17, R19, !P2 ;  /* 0x0000001311217207 */ /* 0x000fe20005000000 */
[----:B------:R-:W-:Y:S01]  /*17b0*/  IMAD R22, R143, 0x2, R20 ;  /* 0x000000028f167824 */ /* 0x000fe200078e0214 */
[----:B------:R-:W-:Y:S01]  /*17c0*/  SEL R95, R17, R32, !P2 ;  /* 0x00000020115f7207 */ /* 0x000fe20005000000 */
[----:B------:R-:W-:Y:S01]  /*17d0*/  IMAD R19, R27, c[0x0][0x190], RZ ;  /* 0x000064001b137a24 */ /* 0x000fe200078e02ff */
[----:B------:R-:W-:Y:S01]  /*17e0*/  SEL R97, R17, R34, !P2 ;  /* 0x0000002211617207 */ /* 0x000fe20005000000 */
[----:B------:R-:W-:Y:S01]  /*17f0*/  IMAD R24, R143, 0x2, R22 ;  /* 0x000000028f187824 */ /* 0x000fe200078e0216 */
[C---:B------:R-:W-:Y:S01]  /*1800*/  SEL R99, R17.reuse, R36, !P2 ;  /* 0x0000002411637207 */ /* 0x040fe20005000000 */
[----:B------:R-:W-:Y:S01]  /*1810*/  IMAD R27, R30, c[0x0][0x190], RZ ;  /* 0x000064001e1b7a24 */ /* 0x000fe200078e02ff */
[----:B------:R-:W-:Y:S01]  /*1820*/  SEL R101, R17, R38, !P2 ;  /* 0x0000002611657207 */ /* 0x000fe20005000000 */
        /* <DEDUP_REMOVED lines=9> */
[----:B------:R-:W-:Y:S01]  /*18c0*/  LEA R48, P2, R14, c[0x0][0x168], 0x2 ;  /* 0x00005a000e307a11 */ /* 0x000fe200078410ff */
[----:B------:R-:W-:-:S02]  /*18d0*/  IMAD R17, R25, c[0x0][0x190], RZ ;  /* 0x0000640019117a24 */ /* 0x000fc400078e02ff */
[----:B------:R-:W-:Y:S01]  /*18e0*/  IMAD R25, R28, c[0x0][0x190], RZ ;  /* 0x000064001c197a24 */ /* 0x000fe200078e02ff */
[----:B------:R-:W-:Y:S01]  /*18f0*/  LEA.HI.X.SX32 R26, R14, c[0x0][0x16c], 0x2, P2 ;  /* 0x00005b000e1a7a11 */ /* 0x000fe200010f16ff */
[----:B------:R-:W-:Y:S01]  /*1900*/  IMAD R101, R101, c[0x0][0x190], RZ ;  /* 0x0000640065657a24 */ /* 0x000fe200078e02ff */
[C---:B------:R-:W-:Y:S01]  /*1910*/  LEA R35, P2, R16.reuse, c[0x0][0x160], 0x2 ;  /* 0x0000580010237a11 */ /* 0x040fe200078410ff */
[----:B------:R-:W-:Y:S02]  /*1920*/  IMAD R103, R103, c[0x0][0x190], RZ ;  /* 0x0000640067677a24 */ /* 0x000fe400078e02ff */
[----:B------:R-:W-:Y:S01]  /*1930*/  IMAD R99, R99, c[0x0][0x190], RZ ;  /* 0x0000640063637a24 */ /* 0x000fe200078e02ff */
[----:B------:R-:W-:Y:S01]  /*1940*/  LEA.HI.X.SX32 R33, R16, c[0x0][0x164], 0x2, P2 ;  /* 0x0000590010217a11 */ /* 0x000fe200010f16ff */
[----:B------:R-:W-:Y:S01]  /*1950*/  IMAD R105, R105, c[0x0][0x190], RZ ;  /* 0x0000640069697a24 */ /* 0x000fe200078e02ff */
[-C--:B------:R-:W-:Y:S01]  /*1960*/  LEA R62, P3, R20, R35.reuse, 0x2 ;  /* 0x00000023143e7211 */ /* 0x080fe200078610ff */
[----:B------:R-:W-:Y:S01]  /*1970*/  IMAD R107, R107, c[0x0][0x190], RZ ;  /* 0x000064006b6b7a24 */ /* 0x000fe200078e02ff */
[----:B------:R-:W-:Y:S01]  /*1980*/  LEA R74, P2, R46, R35, 0x2 ;  /* 0x000000232e4a7211 */ /* 0x000fe200078410ff */
[----:B------:R-:W-:Y:S01]  /*1990*/  IMAD R109, R109, c[0x0][0x190], RZ ;  /* 0x000064006d6d7a24 */ /* 0x000fe200078e02ff */
[----:B------:R-:W-:Y:S01]  /*19a0*/  LEA.HI.X.SX32 R63, R20, R33, 0x2, P3 ;  /* 0x00000021143f7211 */ /* 0x000fe200018f16ff */
[----:B------:R-:W-:Y:S01]  /*19b0*/  IMAD.SHL.U32 R143, R143, 0x20, RZ ;  /* 0x000000208f8f7824 */ /* 0x000fe200078e00ff */
[----:B------:R-:W-:-:S02]  /*19c0*/  LEA R64, P3, R24, R35, 0x2 ;  /* 0x0000002318407211 */ /* 0x000fc400078610ff */
[-C--:B------:R-:W-:Y:S02]  /*19d0*/  LEA.HI.X.SX32 R75, R46, R33.reuse, 0x2, P2 ;  /* 0x000000212e4b7211 */ /* 0x080fe400010f16ff */
[----:B------:R-:W-:Y:S02]  /*19e0*/  LEA.HI.X.SX32 R65, R24, R33, 0x2, P3 ;  /* 0x0000002118417211 */ /* 0x000fe400018f16ff */
[-C--:B------:R-:W-:Y:S02]  /*19f0*/  LEA R76, P2, R22, R35.reuse, 0x2 ;  /* 0x00000023164c7211 */ /* 0x080fe400078410ff */
[----:B------:R-:W-:Y:S02]  /*1a00*/  LEA R60, P3, R2, R35, 0x2 ;  /* 0x00000023023c7211 */ /* 0x000fe400078610ff */
[-C--:B------:R-:W-:Y:S02]  /*1a10*/  LEA.HI.X.SX32 R77, R22, R33.reuse, 0x2, P2 ;  /* 0x00000021164d7211 */ /* 0x080fe400010f16ff */
[----:B------:R-:W-:-:S02]  /*1a20*/  LEA.HI.X.SX32 R61, R2, R33, 0x2, P3 ;  /* 0x00000021023d7211 */ /* 0x000fc400018f16ff */
[CC--:B------:R-:W-:Y:S02]  /*1a30*/  LEA R86, P2, R0.reuse, R35.reuse, 0x2 ;  /* 0x0000002300567211 */ /* 0x0c0fe400078410ff */
[C---:B------:R-:W-:Y:S02]  /*1a40*/  LEA R72, P3, R5.reuse, R35, 0x2 ;  /* 0x0000002305487211 */ /* 0x040fe400078610ff */
[-C--:B------:R-:W-:Y:S02]  /*1a50*/  LEA.HI.X.SX32 R87, R0, R33.reuse, 0x2, P2 ;  /* 0x0000002100577211 */ /* 0x080fe400010f16ff */
[----:B------:R-:W-:Y:S02]  /*1a60*/  LEA.HI.X.SX32 R73, R5, R33, 0x2, P3 ;  /* 0x0000002105497211 */ /* 0x000fe400018f16ff */
[-C--:B------:R-:W-:Y:S01]  /*1a70*/  LEA R84, P2, R3, R35.reuse, 0x2 ;  /* 0x0000002303547211 */ /* 0x080fe200078410ff */
[----:B------:R1:W-:Y:S01]  /*1a80*/  LDGSTS.E [R144], [R86.64], P6 ;  /* 0x0000000056907fae */ /* 0x0003e2000b121848 */
[----:B------:R-:W-:-:S02]  /*1a90*/  LEA R70, P3, R7, R35, 0x2 ;  /* 0x0000002307467211 */ /* 0x000fc400078610ff */
[-C--:B------:R-:W-:Y:S02]  /*1aa0*/  LEA.HI.X.SX32 R85, R3, R33.reuse, 0x2, P2 ;  /* 0x0000002103557211 */ /* 0x080fe400010f16ff */
[----:B------:R-:W-:Y:S02]  /*1ab0*/  LEA.HI.X.SX32 R71, R7, R33, 0x2, P3 ;  /* 0x0000002107477211 */ /* 0x000fe400018f16ff */
[-C--:B------:R-:W-:Y:S01]  /*1ac0*/  LEA R58, P2, R15, R48.reuse, 0x2 ;  /* 0x000000300f3a7211 */ /* 0x080fe200078410ff */
[----:B------:R2:W-:Y:S01]  /*1ad0*/  LDGSTS.E [R144+0x400], [R84.64], P5 ;  /* 0x0040000054907fae */ /* 0x0005e2000a921848 */
[----:B------:R-:W-:Y:S02]  /*1ae0*/  LEA R56, P3, R19, R48, 0x2 ;  /* 0x0000003013387211 */ /* 0x000fe400078610ff */
[----:B------:R-:W-:Y:S01]  /*1af0*/  LEA R88, P4, R6, R35, 0x2 ;  /* 0x0000002306587211 */ /* 0x000fe200078810ff */
[----:B-1----:R-:W-:Y:S01]  /*1b00*/  IMAD.WIDE R86, R143, 0x4, R86 ;  /* 0x000000048f567825 */ /* 0x002fe200078e0256 */
[----:B------:R-:W-:-:S02]  /*1b10*/  LEA.HI.X.SX32 R59, R15, R26, 0x2, P2 ;  /* 0x0000001a0f3b7211 */ /* 0x000fc400010f16ff */
[----:B------:R-:W-:Y:S02]  /*1b20*/  LEA.HI.X.SX32 R57, R19, R26, 0x2, P3 ;  /* 0x0000001a13397211 */ /* 0x000fe400018f16ff */
[----:B------:R-:W-:Y:S02]  /*1b30*/  LEA.HI.X.SX32 R89, R6, R33, 0x2, P4 ;  /* 0x0000002106597211 */ /* 0x000fe400020f16ff */
[-C--:B------:R-:W-:Y:S01]  /*1b40*/  LEA R44, P2, R21, R48.reuse, 0x2 ;  /* 0x00000030152c7211 */ /* 0x080fe200078410ff */
[----:B--2---:R-:W-:Y:S01]  /*1b50*/  IMAD.WIDE R84, R143, 0x4, R84 ;  /* 0x000000048f547825 */ /* 0x004fe200078e0254 */
[-C--:B------:R-:W-:Y:S02]  /*1b60*/  LEA R42, P3, R25, R48.reuse, 0x2 ;  /* 0x00000030192a7211 */ /* 0x080fe400078610ff */
[----:B------:R-:W-:Y:S02]  /*1b70*/  LEA R46, P4, R17, R48, 0x2 ;  /* 0x00000030112e7211 */ /* 0x000fe400078810ff */
[----:B------:R-:W-:-:S02]  /*1b80*/  LEA.HI.X.SX32 R45, R21, R26, 0x2, P2 ;  /* 0x0000001a152d7211 */ /* 0x000fc400010f16ff */
[-C--:B------:R-:W-:Y:S02]  /*1b90*/  LEA.HI.X.SX32 R43, R25, R26.reuse, 0x2, P3 ;  /* 0x0000001a192b7211 */ /* 0x080fe400018f16ff */
[----:B------:R-:W-:Y:S02]  /*1ba0*/  LEA.HI.X.SX32 R47, R17, R26, 0x2, P4 ;  /* 0x0000001a112f7211 */ /* 0x000fe400020f16ff */
[-C--:B------:R-:W-:Y:S02]  /*1bb0*/  LEA R54, P2, R27, R48.reuse, 0x2 ;  /* 0x000000301b367211 */ /* 0x080fe400078410ff */
        /* <DEDUP_REMOVED lines=12> */
[----:B------:R-:W-:Y:S02]  /*1c80*/  ISETP.GE.AND P3, PT, R157, c[0x0][0x180], PT ;  /* 0x000060009d007a0c */ /* 0x000fe40003f66270 */
[----:B------:R-:W-:Y:S02]  /*1c90*/  LEA R38, P4, R99, R48, 0x2 ;  /* 0x0000003063267211 */ /* 0x000fe400078810ff */
[----:B------:R-:W-:-:S02]  /*1ca0*/  LEA.HI.X.SX32 R37, R103, R26, 0x2, P2 ;  /* 0x0000001a67257211 */ /* 0x000fc400010f16ff */
[C---:B------:R-:W-:Y:S02]  /*1cb0*/  SEL R20, R18.reuse, RZ, !P3 ;  /* 0x000000ff12147207 */ /* 0x040fe40005800000 */
[----:B------:R-:W-:Y:S02]  /*1cc0*/  LEA.HI.X.SX32 R39, R99, R26, 0x2, P4 ;  /* 0x0000001a63277211 */ /* 0x000fe400020f16ff */
[----:B------:R-:W-:Y:S02]  /*1cd0*/  ISETP.GE.AND P2, PT, R155, c[0x0][0x180], PT ;  /* 0x000060009b007a0c */ /* 0x000fe40003f46270 */
[----:B------:R-:W-:Y:S02]  /*1ce0*/  LEA R68, P3, R9, R35, 0x2 ;  /* 0x0000002309447211 */ /* 0x000fe400078610ff */
[----:B------:R-:W-:Y:S02]  /*1cf0*/  LEA R50, P4, R105, R48, 0x2 ;  /* 0x0000003069327211 */ /* 0x000fe400078810ff */
[----:B------:R-:W-:-:S02]  /*1d00*/  SEL R22, R18, RZ, !P2 ;  /* 0x000000ff12167207 */ /* 0x000fc40005000000 */
[----:B------:R-:W-:Y:S02]  /*1d10*/  LEA.HI.X.SX32 R69, R9, R33, 0x2, P3 ;  /* 0x0000002109457211 */ /* 0x000fe400018f16ff */
[----:B------:R-:W-:Y:S02]  /*1d20*/  LEA.HI.X.SX32 R51, R105, R26, 0x2, P4 ;  /* 0x0000001a69337211 */ /* 0x000fe400020f16ff */
[-C--:B------:R-:W-:Y:S02]  /*1d30*/  LEA R82, P2, R10, R35.reuse, 0x2 ;  /* 0x000000230a527211 */ /* 0x080fe400078410ff */
[-C--:B------:R-:W-:Y:S02]  /*1d40*/  LEA R66, P3, R11, R35.reuse, 0x2 ;  /* 0x000000230b427211 */ /* 0x080fe400078610ff */
[----:B------:R-:W-:Y:S02]  /*1d50*/  LEA R80, P4, R8, R35, 0x2 ;  /* 0x0000002308507211 */ /* 0x000fe400078810ff */
[----:B------:R-:W-:-:S02]  /*1d60*/  LEA.HI.X.SX32 R83, R10, R33, 0x2, P2 ;  /* 0x000000210a537211 */ /* 0x000fc400010f16ff */
[-C--:B------:R-:W-:Y:S02]  /*1d70*/  LEA.HI.X.SX32 R67, R11, R33.reuse, 0x2, P3 ;  /* 0x000000210b437211 */ /* 0x080fe400018f16ff */
[----:B------:R-:W-:Y:S02]  /*1d80*/  LEA.HI.X.SX32 R81, R8, R33, 0x2, P4 ;  /* 0x0000002108517211 */ /* 0x000fe400020f16ff */
[CC--:B------:R-:W-:Y:S02]  /*1d90*/  LEA R78, P2, R12.reuse, R35.reuse, 0x2 ;  /* 0x000000230c4e7211 */ /* 0x0c0fe400078410ff */
[----:B------:R-:W-:Y:S02]  /*1da0*/  LEA R34, P3, R13, R35, 0x2 ;  /* 0x000000230d227211 */ /* 0x000fe400078610ff */
[----:B------:R-:W-:Y:S02]  /*1db0*/  LEA R32, P4, R107, R48, 0x2 ;  /* 0x000000306b207211 */ /* 0x000fe400078810ff */
[----:B------:R-:W-:-:S02]  /*1dc0*/  LEA.HI.X.SX32 R79, R12, R33, 0x2, P2 ;  /* 0x000000210c4f7211 */ /* 0x000fc400010f16ff */
[----:B------:R-:W-:Y:S02]  /*1dd0*/  LEA.HI.X.SX32 R35, R13, R33, 0x2, P3 ;  /* 0x000000210d237211 */ /* 0x000fe400018f16ff */
[----:B------:R-:W-:Y:S02]  /*1de0*/  LEA.HI.X.SX32 R33, R107, R26, 0x2, P4 ;  /* 0x0000001a6b217211 */ /* 0x000fe400020f16ff */
[C---:B------:R-:W-:Y:S02]  /*1df0*/  LEA R48, P4, R109.reuse, R48, 0x2 ;  /* 0x000000306d307211 */ /* 0x040fe400078810ff */
[----:B------:R-:W-:Y:S02]  /*1e00*/  ISETP.NE.U32.AND P3, PT, R20, RZ, PT ;  /* 0x000000ff1400720c */ /* 0x000fe40003f65070 */
[----:B------:R-:W-:Y:S02]  /*1e10*/  LEA.HI.X.SX32 R49, R109, R26, 0x2, P4 ;  /* 0x0000001a6d317211 */ /* 0x000fe400020f16ff */
[----:B------:R-:W-:-:S02]  /*1e20*/  ISETP.GE.AND P4, PT, R153, c[0x0][0x180], PT ;  /* 0x0000600099007a0c */ /* 0x000fc40003f86270 */
[----:B------:R-:W-:Y:S02]  /*1e30*/  ISETP.NE.U32.AND P2, PT, R22, RZ, PT ;  /* 0x000000ff1600720c */ /* 0x000fe40003f45070 */
[----:B------:R-:W-:Y:S02]  /*1e40*/  ISETP.GE.AND P6, PT, R151, c[0x0][0x180], PT ;  /* 0x0000600097007a0c */ /* 0x000fe40003fc6270 */
[C---:B------:R-:W-:Y:S02]  /*1e50*/  SEL R20, R18.reuse, RZ, !P4 ;  /* 0x000000ff12147207 */ /* 0x040fe40006000000 */
[----:B------:R-:W-:Y:S01]  /*1e60*/  ISETP.GE.AND P4, PT, R149, c[0x0][0x180], PT ;  /* 0x0000600095007a0c */ /* 0x000fe20003f86270 */
[----:B------:R1:W-:Y:S01]  /*1e70*/  LDGSTS.E [R144+0x800], [R88.64], P3 ;  /* 0x0080000058907fae */ /* 0x0003e20009921848 */
[----:B------:R-:W-:Y:S02]  /*1e80*/  SEL R22, R18, RZ, !P6 ;  /* 0x000000ff12167207 */ /* 0x000fe40007000000 */
[----:B------:R-:W-:-:S02]  /*1e90*/  ISETP.NE.U32.AND P6, PT, R20, RZ, PT ;  /* 0x000000ff1400720c */ /* 0x000fc40003fc5070 */
[----:B------:R-:W-:Y:S01]  /*1ea0*/  SEL R20, R18, RZ, !P4 ;  /* 0x000000ff12147207 */ /* 0x000fe20006000000 */
[----:B------:R2:W-:Y:S01]  /*1eb0*/  LDGSTS.E [R144+0xc00], [R80.64], P2 ;  /* 0x00c0000050907fae */ /* 0x0005e20009121848 */
[----:B------:R-:W-:Y:S02]  /*1ec0*/  ISETP.NE.U32.AND P4, PT, R22, RZ, PT ;  /* 0x000000ff1600720c */ /* 0x000fe40003f85070 */
[----:B------:R-:W-:Y:S02]  /*1ed0*/  ISETP.GE.AND P5, PT, R147, c[0x0][0x180], PT ;  /* 0x0000600093007a0c */ /* 0x000fe40003fa6270 */
[----:B------:R-:W-:Y:S01]  /*1ee0*/  ISETP.GE.AND P2, PT, R160, c[0x0][0x180], PT ;  /* 0x00006000a0007a0c */ /* 0x000fe20003f46270 */
[C---:B-1----:R-:W-:Y:S01]  /*1ef0*/  IMAD.WIDE R88, R143.reuse, 0x4, R88 ;  /* 0x000000048f587825 */ /* 0x042fe200078e0258 */
[----:B------:R-:W-:Y:S02]  /*1f00*/  SEL R22, R18, RZ, !P5 ;  /* 0x000000ff12167207 */ /* 0x000fe40006800000 */
[----:B------:R-:W-:Y:S01]  /*1f10*/  ISETP.NE.U32.AND P3, PT, R20, RZ, PT ;  /* 0x000000ff1400720c */ /* 0x000fe20003f65070 */
[----:B------:R1:W-:Y:S01]  /*1f20*/  LDGSTS.E [R144+0x1000], [R82.64], P6 ;  /* 0x0100000052907fae */ /* 0x0003e2000b121848 */
[----:B------:R-:W-:Y:S01]  /*1f30*/  SEL R20, R18, RZ, !P2 ;  /* 0x000000ff12147207 */ /* 0x000fe20005000000 */
[----:B--2---:R-:W-:Y:S01]  /*1f40*/  IMAD.WIDE R80, R143, 0x4, R80 ;  /* 0x000000048f507825 */ /* 0x004fe200078e0250 */
[----:B------:R-:W-:Y:S01]  /*1f50*/  ISETP.NE.U32.AND P5, PT, R22, RZ, PT ;  /* 0x000000ff1600720c */ /* 0x000fe20003fa5070 */
[----:B------:R2:W-:Y:S01]  /*1f60*/  LDGSTS.E [R144+0x1400], [R78.64], P4 ;  /* 0x014000004e907fae */ /* 0x0005e2000a121848 */
[----:B------:R-:W-:-:S02]  /*1f70*/  ISETP.NE.U32.AND P4, PT, R20, RZ, PT ;  /* 0x000000ff1400720c */ /* 0x000fc40003f85070 */
[----:B------:R-:W-:Y:S02]  /*1f80*/  ISETP.GE.AND P6, PT, R158, c[0x0][0x180], PT ;  /* 0x000060009e007a0c */ /* 0x000fe40003fc6270 */
[----:B------:R-:W-:Y:S02]  /*1f90*/  ISETP.GE.AND P2, PT, R156, c[0x0][0x180], PT ;  /* 0x000060009c007a0c */ /* 0x000fe40003f46270 */
[----:B------:R-:W-:Y:S01]  /*1fa0*/  SEL R22, R18, RZ, !P6 ;  /* 0x000000ff12167207 */ /* 0x000fe20007000000 */
[----:B------:R3:W-:Y:S01]  /*1fb0*/  LDGSTS.E [R144+0x1800], [R74.64], P3 ;  /* 0x018000004a907fae */ /* 0x0007e20009921848 */
[----:B------:R-:W-:Y:S01]  /*1fc0*/  ISETP.GE.AND P6, PT, R154, c[0x0][0x180], PT ;  /* 0x000060009a007a0c */ /* 0x000fe20003fc6270 */
[C---:B-1----:R-:W-:Y:S01]  /*1fd0*/  IMAD.WIDE R82, R143.reuse, 0x4, R82 ;  /* 0x000000048f527825 */ /* 0x042fe200078e0252 */
[----:B------:R-:W-:Y:S01]  /*1fe0*/  SEL R20, R18, RZ, !P2 ;  /* 0x000000ff12147207 */ /* 0x000fe20005000000 */
[----:B------:R1:W-:Y:S01]  /*1ff0*/  LDGSTS.E [R144+0x1c00], [R76.64], P5 ;  /* 0x01c000004c907fae */ /* 0x0003e2000a921848 */
[----:B------:R-:W-:Y:S01]  /*2000*/  ISETP.NE.U32.AND P2, PT, R22, RZ, PT ;  /* 0x000000ff1600720c */ /* 0x000fe20003f45070 */
[----:B--2---:R-:W-:Y:S01]  /*2010*/  IMAD.WIDE R78, R143, 0x4, R78 ;  /* 0x000000048f4e7825 */ /* 0x004fe200078e024e */
[----:B------:R-:W-:Y:S01]  /*2020*/  ISETP.GE.AND P5, PT, R152, c[0x0][0x180], PT ;  /* 0x0000600098007a0c */ /* 0x000fe20003fa6270 */
[----:B------:R2:W-:Y:S01]  /*2030*/  LDGSTS.E [R142+0x200], [R60.64], P4 ;  /* 0x002000003c8e7fae */ /* 0x0005e2000a121848 */
[----:B------:R-:W-:-:S02]  /*2040*/  SEL R22, R18, RZ, !P6 ;  /* 0x000000ff12167207 */ /* 0x000fc40007000000 */
[----:B------:R-:W-:Y:S01]  /*2050*/  ISETP.NE.U32.AND P6, PT, R20, RZ, PT ;  /* 0x000000ff1400720c */ /* 0x000fe20003fc5070 */
[C---:B---3--:R-:W-:Y:S01]  /*2060*/  IMAD.WIDE R74, R143.reuse, 0x4, R74 ;  /* 0x000000048f4a7825 */ /* 0x048fe200078e024a */
[----:B------:R-:W-:Y:S02]  /*2070*/  ISETP.GE.AND P4, PT, R150, c[0x0][0x180], PT ;  /* 0x0000600096007a0c */ /* 0x000fe40003f86270 */
[----:B------:R-:W-:Y:S01]  /*2080*/  SEL R20, R18, RZ, !P5 ;  /* 0x000000ff12147207 */ /* 0x000fe20006800000 */
[C---:B-1----:R-:W-:Y:S01]  /*2090*/  IMAD.WIDE R76, R143.reuse, 0x4, R76 ;  /* 0x000000048f4c7825 */ /* 0x042fe200078e024c */
[----:B------:R-:W-:Y:S01]  /*20a0*/  ISETP.NE.U32.AND P3, PT, R22, RZ, PT ;  /* 0x000000ff1600720c */ /* 0x000fe20003f65070 */
[----:B------:R1:W-:Y:S01]  /*20b0*/  LDGSTS.E [R142+0x600], [R72.64], P2 ;  /* 0x00600000488e7fae */ /* 0x0003e20009121848 */
[----:B------:R-:W-:Y:S01]  /*20c0*/  SEL R22, R18, RZ, !P4 ;  /* 0x000000ff12167207 */ /* 0x000fe20006000000 */
[----:B--2---:R-:W-:Y:S01]  /*20d0*/  IMAD.WIDE R60, R143, 0x4, R60 ;  /* 0x000000048f3c7825 */ /* 0x004fe200078e023c */
[----:B------:R-:W-:-:S02]  /*20e0*/  ISETP.NE.U32.AND P4, PT, R20, RZ, PT ;  /* 0x000000ff1400720c */ /* 0x000fc40003f85070 */
[----:B------:R-:W-:Y:S01]  /*20f0*/  ISETP.GE.AND P5, PT, R148, c[0x0][0x180], PT ;  /* 0x0000600094007a0c */ /* 0x000fe20003fa6270 */
[----:B------:R2:W-:Y:S01]  /*2100*/  LDGSTS.E [R142+0xa00], [R70.64], P6 ;  /* 0x00a00000468e7fae */ /* 0x0005e2000b121848 */
[----:B------:R-:W-:Y:S02]  /*2110*/  ISETP.GE.AND P6, PT, R162, UR4, PT ;  /* 0x00000004a2007c0c */ /* 0x000fe4000bfc6270 */
[----:B------:R-:W-:Y:S02]  /*2120*/  SEL R20, R18, RZ, !P5 ;  /* 0x000000ff12147207 */ /* 0x000fe40006800000 */
[----:B------:R-:W-:Y:S01]  /*2130*/  ISETP.NE.U32.AND P5, PT, R22, RZ, PT ;  /* 0x000000ff1600720c */ /* 0x000fe20003fa5070 */
[----:B------:R3:W-:Y:S01]  /*2140*/  LDGSTS.E [R142+0xe00], [R68.64], P3 ;  /* 0x00e00000448e7fae */ /* 0x0007e20009921848 */
[----:B------:R-:W-:Y:S01]  /*2150*/  ISETP.GE.AND P3, PT, R146, c[0x0][0x180], PT ;  /* 0x0000600092007a0c */ /* 0x000fe20003f66270 */
[----:B-1----:R-:W-:Y:S01]  /*2160*/  IMAD.WIDE R72, R143, 0x4, R72 ;  /* 0x000000048f487825 */ /* 0x002fe200078e0248 */
[----:B------:R-:W-:Y:S01]  /*2170*/  ISETP.NE.U32.AND P2, PT, R20, RZ, PT ;  /* 0x000000ff1400720c */ /* 0x000fe20003f45070 */
[----:B------:R1:W-:Y:S01]  /*2180*/  LDGSTS.E [R142+0x1200], [R66.64], P4 ;  /* 0x01200000428e7fae */ /* 0x0003e2000a121848 */
[----:B------:R-:W-:Y:S01]  /*2190*/  ISETP.GE.AND P4, PT, R159, UR4, PT ;  /* 0x000000049f007c0c */ /* 0x000fe2000bf86270 */
[----:B--2---:R-:W-:Y:S01]  /*21a0*/  IMAD.WIDE R70, R143, 0x4, R70 ;  /* 0x000000048f467825 */ /* 0x004fe200078e0246 */
[----:B------:R-:W-:-:S02]  /*21b0*/  SEL R18, R18, RZ, !P3 ;  /* 0x000000ff12127207 */ /* 0x000fc40005800000 */
[----:B------:R-:W-:Y:S02]  /*21c0*/  SEL R22, RZ, 0x4, P4 ;  /* 0x00000004ff167807 */ /* 0x000fe40002000000 */
[----:B------:R-:W-:Y:S01]  /*21d0*/  ISETP.NE.U32.AND P4, PT, R18, RZ, PT ;  /* 0x000000ff1200720c */ /* 0x000fe20003f85070 */
[----:B------:R2:W-:Y:S01]  /*21e0*/  LDGSTS.E [R142+0x1600], [R34.64], P5 ;  /* 0x01600000228e7fae */ /* 0x0005e2000a921848 */
[----:B------:R-:W-:Y:S01]  /*21f0*/  SEL R20, RZ, 0x4, P6 ;  /* 0x00000004ff147807 */ /* 0x000fe20003000000 */
[----:B---3--:R-:W-:Y:S01]  /*2200*/  IMAD.WIDE R68, R143, 0x4, R68 ;  /* 0x000000048f447825 */ /* 0x008fe200078e0244 */
[----:B------:R-:W-:Y:S01]  /*2210*/  ISETP.GE.AND P6, PT, R157, UR4, PT ;  /* 0x000000049d007c0c */ /* 0x000fe2000bfc6270 */
[----:B------:R3:W-:Y:S01]  /*2220*/  LDGSTS.E [R142+0x1a00], [R62.64], P2 ;  /* 0x01a000003e8e7fae */ /* 0x0007e20009121848 */
[----:B------:R-:W-:Y:S01]  /*2230*/  ISETP.GT.AND P3, PT, R4, 0x3f, PT ;  /* 0x0000003f0400780c */ /* 0x000fe20003f64270 */
[----:B-1----:R-:W-:Y:S01]  /*2240*/  IMAD.WIDE R66, R143, 0x4, R66 ;  /* 0x000000048f427825 */ /* 0x002fe200078e0242 */
[----:B------:R-:W-:-:S02]  /*2250*/  SEL R18, RZ, 0x4, P6 ;  /* 0x00000004ff127807 */ /* 0x000fc40003000000 */
[----:B------:R-:W-:Y:S02]  /*2260*/  SEL R20, R20, RZ, P3 ;  /* 0x000000ff14147207 */ /* 0x000fe40001800000 */
[----:B------:R-:W-:Y:S01]  /*2270*/  SEL R18, R18, RZ, P3 ;  /* 0x000000ff12127207 */ /* 0x000fe20001800000 */
[----:B------:R1:W-:Y:S01]  /*2280*/  LDGSTS.E [R142+0x1e00], [R64.64], P4 ;  /* 0x01e00000408e7fae */ /* 0x0003e2000a121848 */
[----:B------:R-:W-:Y:S01]  /*2290*/  ISETP.NE.U32.AND P6, PT, R20, RZ, PT ;  /* 0x000000ff1400720c */ /* 0x000fe20003fc5070 */
[----:B--2---:R-:W-:Y:S01]  /*22a0*/  IMAD.WIDE R34, R143, 0x4, R34 ;  /* 0x000000048f227825 */ /* 0x004fe200078e0222 */
[----:B------:R-:W-:Y:S01]  /*22b0*/  ISETP.GE.AND P2, PT, R155, UR4, PT ;  /* 0x000000049b007c0c */ /* 0x000fe2000bf46270 */
[----:B------:R-:W0:Y:S01]  /*22c0*/  LDGDEPBAR ;  /* 0x00000000000079af */ /* 0x000e220000000000 */
[----:B------:R-:W-:Y:S01]  /*22d0*/  SEL R22, R22, RZ, P3 ;  /* 0x000000ff16167207 */ /* 0x000fe20001800000 */
[----:B---3--:R-:W-:Y:S01]  /*22e0*/  IMAD.WIDE R62, R143, 0x4, R62 ;  /* 0x000000048f3e7825 */ /* 0x008fe200078e023e */
[----:B------:R-:W-:Y:S01]  /*22f0*/  ISETP.NE.U32.AND P4, PT, R18, RZ, PT ;  /* 0x000000ff1200720c */ /* 0x000fe20003f85070 */
[----:B------:R2:W-:Y:S01]  /*2300*/  LDGSTS.E [R140+0x8000], [R58.64], P1 ;  /* 0x080000003a8c7fae */ /* 0x0005e20008921848 */
[----:B------:R-:W-:-:S02]  /*2310*/  SEL R18, RZ, 0x4, P2 ;  /* 0x00000004ff127807 */ /* 0x000fc40001000000 */
[----:B------:R-:W-:Y:S01]  /*2320*/  ISETP.GE.AND P2, PT, R153, UR4, PT ;  /* 0x0000000499007c0c */ /* 0x000fe2000bf46270 */
[----:B------:R3:W-:Y:S01]  /*2330*/  LDGSTS.E [R140+0x8400], [R56.64], P1 ;  /* 0x08400000388c7fae */ /* 0x0007e20008921848 */
[----:B------:R-:W-:Y:S01]  /*2340*/  ISETP.NE.U32.AND P5, PT, R22, RZ, PT ;  /* 0x000000ff1600720c */ /* 0x000fe20003fa5070 */
[----:B-1----:R-:W-:Y:S01]  /*2350*/  IMAD.WIDE R64, R143, 0x4, R64 ;  /* 0x000000048f407825 */ /* 0x002fe200078e0240 */
[----:B------:R-:W-:Y:S01]  /*2360*/  SEL R18, R18, RZ, P3 ;  /* 0x000000ff12127207 */ /* 0x000fe20001800000 */
[----:B------:R1:W-:Y:S01]  /*2370*/  LDGSTS.E [R140+0x8800], [R30.64], P1 ;  /* 0x088000001e8c7fae */ /* 0x0003e20008921848 */
[----:B------:R-:W-:Y:S02]  /*2380*/  SEL R20, RZ, 0x4, P2 ;  /* 0x00000004ff147807 */ /* 0x000fe40001000000 */
[----:B------:R-:W-:Y:S01]  /*2390*/  ISETP.NE.U32.AND P2, PT, R18, RZ, PT ;  /* 0x000000ff1200720c */ /* 0x000fe20003f45070 */
[----:B------:R4:W-:Y:S01]  /*23a0*/  LDGSTS.E [R140+0x8c00], [R54.64], P1 ;  /* 0x08c00000368c7fae */ /* 0x0009e20008921848 */
[----:B------:R-:W-:Y:S01]  /*23b0*/  SEL R20, R20, RZ, P3 ;  /* 0x000000ff14147207 */ /* 0x000fe20001800000 */
[----:B--2---:R-:W-:-:S02]  /*23c0*/  IMAD.WIDE R58, R141, 0x4, R58 ;  /* 0x000000048d3a7825 */ /* 0x004fc400078e023a */
[----:B------:R2:W-:Y:S02]  /*23d0*/  LDGSTS.E [R140+0x9000], [R92.64], P1 ;  /* 0x090000005c8c7fae */ /* 0x0005e40008921848 */
[C---:B---3--:R-:W-:Y:S02]  /*23e0*/  IMAD.WIDE R56, R141.reuse, 0x4, R56 ;  /* 0x000000048d387825 */ /* 0x048fe400078e0238 */
[----:B------:R3:W-:Y:S02]  /*23f0*/  LDGSTS.E [R140+0x9400], [R38.64], P1 ;  /* 0x09400000268c7fae */ /* 0x0007e40008921848 */
[C---:B-1----:R-:W-:Y:S02]  /*2400*/  IMAD.WIDE R30, R141.reuse, 0x4, R30 ;  /* 0x000000048d1e7825 */ /* 0x042fe400078e021e */
[----:B------:R1:W-:Y:S02]  /*2410*/  LDGSTS.E [R140+0x9800], [R36.64], P1 ;  /* 0x09800000248c7fae */ /* 0x0003e40008921848 */
[----:B----4-:R-:W-:-:S02]  /*2420*/  IMAD.WIDE R54, R141, 0x4, R54 ;  /* 0x000000048d367825 */ /* 0x010fc400078e0236 */
[----:B------:R4:W-:Y:S02]  /*2430*/  LDGSTS.E [R140+0x9c00], [R32.64], P1 ;  /* 0x09c00000208c7fae */ /* 0x0009e40008921848 */
[C---:B--2---:R-:W-:Y:S02]  /*2440*/  IMAD.WIDE R92, R141.reuse, 0x4, R92 ;  /* 0x000000048d5c7825 */ /* 0x044fe400078e025c */
[----:B------:R2:W-:Y:S02]  /*2450*/  LDGSTS.E [R138+0x8200], [R46.64], P1 ;  /* 0x082000002e8a7fae */ /* 0x0005e40008921848 */
[C---:B---3--:R-:W-:Y:S02]  /*2460*/  IMAD.WIDE R38, R141.reuse, 0x4, R38 ;  /* 0x000000048d267825 */ /* 0x048fe400078e0226 */
[----:B------:R3:W-:Y:S02]  /*2470*/  LDGSTS.E [R138+0x8600], [R44.64], P1 ;  /* 0x086000002c8a7fae */ /* 0x0007e40008921848 */
[----:B-1----:R-:W-:-:S02]  /*2480*/  IMAD.WIDE R36, R141, 0x4, R36 ;  /* 0x000000048d247825 */ /* 0x002fc400078e0224 */
[----:B------:R1:W-:Y:S02]  /*2490*/  LDGSTS.E [R138+0x8a00], [R42.64], P1 ;  /* 0x08a000002a8a7fae */ /* 0x0003e40008921848 */
[C---:B----4-:R-:W-:Y:S02]  /*24a0*/  IMAD.WIDE R32, R141.reuse, 0x4, R32 ;  /* 0x000000048d207825 */ /* 0x050fe400078e0220 */
[----:B------:R4:W-:Y:S02]  /*24b0*/  LDGSTS.E [R138+0x8e00], [R40.64], P1 ;  /* 0x08e00000288a7fae */ /* 0x0009e40008921848 */
[C---:B--2---:R-:W-:Y:S02]  /*24c0*/  IMAD.WIDE R46, R141.reuse, 0x4, R46 ;  /* 0x000000048d2e7825 */ /* 0x044fe400078e022e */
[----:B------:R2:W-:Y:S02]  /*24d0*/  LDGSTS.E [R138+0x9200], [R90.64], P1 ;  /* 0x092000005a8a7fae */ /* 0x0005e40008921848 */
[----:B---3--:R-:W-:-:S02]  /*24e0*/  IMAD.WIDE R44, R141, 0x4, R44 ;  /* 0x000000048d2c7825 */ /* 0x008fc400078e022c */
[----:B------:R3:W-:Y:S02]  /*24f0*/  LDGSTS.E [R138+0x9600], [R52.64], P1 ;  /* 0x09600000348a7fae */ /* 0x0007e40008921848 */
[C---:B-1----:R-:W-:Y:S02]  /*2500*/  IMAD.WIDE R42, R141.reuse, 0x4, R42 ;  /* 0x000000048d2a7825 */ /* 0x042fe400078e022a */
[----:B------:R1:W-:Y:S02]  /*2510*/  LDGSTS.E [R138+0x9a00], [R50.64], P1 ;  /* 0x09a00000328a7fae */ /* 0x0003e40008921848 */
[----:B----4-:R-:W-:Y:S02]  /*2520*/  IMAD.WIDE R40, R141, 0x4, R40 ;  /* 0x000000048d287825 */ /* 0x010fe400078e0228 */
[----:B------:R4:W-:Y:S01]  /*2530*/  LDGSTS.E [R138+0x9e00], [R48.64], P1 ;  /* 0x09e00000308a7fae */ /* 0x0009e20008921848 */
[----:B------:R-:W-:Y:S01]  /*2540*/  ISETP.GE.AND P1, PT, R151, UR4, PT ;  /* 0x0000000497007c0c */ /* 0x000fe2000bf26270 */
[----:B--2---:R-:W-:-:S02]  /*2550*/  IMAD.WIDE R90, R141, 0x4, R90 ;  /* 0x000000048d5a7825 */ /* 0x004fc400078e025a */
[----:B------:R-:W0:Y:S01]  /*2560*/  LDGDEPBAR ;  /* 0x00000000000079af */ /* 0x000e220000000000 */
[----:B------:R-:W-:Y:S01]  /*2570*/  SEL R18, RZ, 0x4, P1 ;  /* 0x00000004ff127807 */ /* 0x000fe20000800000 */
[C---:B---3--:R-:W-:Y:S02]  /*2580*/  IMAD.WIDE R52, R141.reuse, 0x4, R52 ;  /* 0x000000048d347825 */ /* 0x048fe400078e0234 */
[----:B------:R-:W-:Y:S01]  /*2590*/  BAR.SYNC.DEFER_BLOCKING 0x0 ;  /* 0x0000000000007b1d */ /* 0x000fe20000010000 */
[----:B------:R-:W-:Y:S01]  /*25a0*/  ISETP.NE.U32.AND P1, PT, R20, RZ, PT ;  /* 0x000000ff1400720c */ /* 0x000fe20003f25070 */
[----:B-1----:R-:W-:Y:S01]  /*25b0*/  IMAD.WIDE R50, R141, 0x4, R50 ;  /* 0x000000048d327825 */ /* 0x002fe200078e0232 */
[----:B------:R-:W-:-:S03]  /*25c0*/  SEL R18, R18, RZ, P3 ;  /* 0x000000ff12127207 */ /* 0x000fc60001800000 */
[----:B----4-:R-:W-:Y:S01]  /*25d0*/  IMAD.WIDE R48, R141, 0x4, R48 ;  /* 0x000000048d307825 */ /* 0x010fe200078e0230 */
[----:B------:R-:W-:Y:S01]  /*25e0*/  @!PT LDS RZ, [RZ] ;  /* 0x00000000fffff984 */ /* 0x000fe20000000800 */
[----:B------:R-:W-:Y:S01]  /*25f0*/  @!PT LDS RZ, [RZ] ;  /* 0x00000000fffff984 */ /* 0x000fe20000000800 */
[----:B------:R-:W-:Y:S01]  /*2600*/  @!PT LDS RZ, [RZ] ;  /* 0x00000000fffff984 */ /* 0x000fe20000000800 */
[----:B------:R1:W-:Y:S01]  /*2610*/  LDGSTS.E [R144+0x2000], [R86.64], P6 ;  /* 0x0200000056907fae */ /* 0x0003e2000b121848 */
[----:B------:R-:W-:-:S03]  /*2620*/  ISETP.GE.AND P6, PT, R149, UR4, PT ;  /* 0x0000000495007c0c */ /* 0x000fc6000bfc6270 */
[----:B------:R2:W-:Y:S01]  /*2630*/  LDGSTS.E [R144+0x2400], [R84.64], P5 ;  /* 0x0240000054907fae */ /* 0x0005e2000a921848 */
[----:B------:R-:W-:Y:S02]  /*2640*/  SEL R20, RZ, 0x4, P6 ;  /* 0x00000004ff147807 */ /* 0x000fe40003000000 */
[----:B------:R-:W-:Y:S01]  /*2650*/  ISETP.GE.AND P5, PT, R147, UR4, PT ;  /* 0x0000000493007c0c */ /* 0x000fe2000bfa6270 */
[----:B------:R3:W-:Y:S01]  /*2660*/  LDGSTS.E [R144+0x2800], [R88.64], P4 ;  /* 0x0280000058907fae */ /* 0x0007e2000a121848 */
[----:B------:R-:W-:Y:S02]  /*2670*/  SEL R20, R20, RZ, P3 ;  /* 0x000000ff14147207 */ /* 0x000fe40001800000 */
[----:B------:R-:W-:Y:S01]  /*2680*/  ISETP.NE.U32.AND P6, PT, R18, RZ, PT ;  /* 0x000000ff1200720c */ /* 0x000fe20003fc5070 */
[----:B------:R4:W-:Y:S01]  /*2690*/  LDGSTS.E [R144+0x2c00], [R80.64], P2 ;  /* 0x02c0000050907fae */ /* 0x0009e20009121848 */
[----:B------:R-:W-:Y:S01]  /*26a0*/  ISETP.GE.AND P4, PT, R160, UR4, PT ;  /* 0x00000004a0007c0c */ /* 0x000fe2000bf86270 */
[C---:B-1----:R-:W-:Y:S01]  /*26b0*/  IMAD.WIDE R86, R143.reuse, 0x4, R86 ;  /* 0x000000048f567825 */ /* 0x042fe200078e0256 */
[----:B------:R-:W-:Y:S01]  /*26c0*/  SEL R18, RZ, 0x4, P5 ;  /* 0x00000004ff127807 */ /* 0x000fe20002800000 */
[----:B------:R1:W-:Y:S01]  /*26d0*/  LDGSTS.E [R144+0x3000], [R82.64], P1 ;  /* 0x0300000052907fae */ /* 0x0003e20008921848 */
[----:B------:R-:W-:Y:S01]  /*26e0*/  ISETP.NE.U32.AND P2, PT, R20, RZ, PT ;  /* 0x000000ff1400720c */ /* 0x000fe20003f45070 */
[----:B--2---:R-:W-:Y:S01]  /*26f0*/  IMAD.WIDE R84, R143, 0x4, R84 ;  /* 0x000000048f547825 */ /* 0x004fe200078e0254 */
[----:B------:R-:W-:-:S02]  /*2700*/  SEL R20, RZ, 0x4, P4 ;  /* 0x00000004ff147807 */ /* 0x000fc40002000000 */
[----:B------:R-:W-:Y:S01]  /*2710*/  SEL R18, R18, RZ, P3 ;  /* 0x000000ff12127207 */ /* 0x000fe20001800000 */
[C---:B---3--:R-:W-:Y:S01]  /*2720*/  IMAD.WIDE R88, R143.reuse, 0x4, R88 ;  /* 0x000000048f587825 */ /* 0x048fe200078e0258 */
[----:B------:R-:W-:Y:S01]  /*2730*/  ISETP.GE.AND P4, PT, R158, UR4, PT ;  /* 0x000000049e007c0c */ /* 0x000fe2000bf86270 */
[----:B------:R2:W-:Y:S01]  /*2740*/  LDGSTS.E [R144+0x3400], [R78.64], P6 ;  /* 0x034000004e907fae */ /* 0x0005e2000b121848 */
[----:B------:R-:W-:Y:S01]  /*2750*/  SEL R20, R20, RZ, P3 ;  /* 0x000000ff14147207 */ /* 0x000fe20001800000 */
[----:B----4-:R-:W-:Y:S01]  /*2760*/  IMAD.WIDE R80, R143, 0x4, R80 ;  /* 0x000000048f507825 */ /* 0x010fe200078e0250 */
[----:B------:R-:W-:Y:S02]  /*2770*/  ISETP.GE.AND P5, PT, R145, UR4, PT ;  /* 0x0000000491007c0c */ /* 0x000fe4000bfa6270 */
[----:B------:R-:W-:Y:S01]  /*2780*/  ISETP.NE.U32.AND P1, PT, R18, RZ, PT ;  /* 0x000000ff1200720c */ /* 0x000fe20003f25070 */
[----:B------:R3:W-:Y:S01]  /*2790*/  LDGSTS.E [R144+0x3800], [R74.64], P2 ;  /* 0x038000004a907fae */ /* 0x0007e20009121848 */
[----:B------:R-:W-:Y:S01]  /*27a0*/  SEL R18, RZ, 0x4, P4 ;  /* 0x00000004ff127807 */ /* 0x000fe20002000000 */
[----:B-1----:R-:W-:Y:S01]  /*27b0*/  IMAD.WIDE R82, R143, 0x4, R82 ;  /* 0x000000048f527825 */ /* 0x002fe200078e0252 */
[----:B------:R-:W-:-:S02]  /*27c0*/  ISETP.NE.U32.AND P4, PT, R20, RZ, PT ;  /* 0x000000ff1400720c */ /* 0x000fc40003f85070 */
[----:B------:R-:W-:Y:S01]  /*27d0*/  SEL R20, RZ, 0x4, P5 ;  /* 0x00000004ff147807 */ /* 0x000fe20002800000 */
[C---:B--2---:R-:W-:Y:S01]  /*27e0*/  IMAD.WIDE R78, R143.reuse, 0x4, R78 ;  /* 0x000000048f4e7825 */ /* 0x044fe200078e024e */
[----:B------:R-:W-:Y:S02]  /*27f0*/  ISETP.GE.AND P6, PT, R156, UR4, PT ;  /* 0x000000049c007c0c */ /* 0x000fe4000bfc6270 */
[----:B------:R-:W-:Y:S02]  /*2800*/  SEL R18, R18, RZ, P3 ;  /* 0x000000ff12127207 */ /* 0x000fe40001800000 */
[----:B------:R-:W-:Y:S01]  /*2810*/  SEL R22, R20, RZ, P3 ;  /* 0x000000ff14167207 */ /* 0x000fe20001800000 */
[----:B------:R1:W-:Y:S01]  /*2820*/  LDGSTS.E [R144+0x3c00], [R76.64], P1 ;  /* 0x03c000004c907fae */ /* 0x0003e20008921848 */
[----:B------:R-:W-:Y:S01]  /*2830*/  ISETP.GE.AND P5, PT, R154, UR4, PT ;  /* 0x000000049a007c0c */ /* 0x000fe2000bfa6270 */
[----:B---3--:R-:W-:Y:S01]  /*2840*/  IMAD.WIDE R74, R143, 0x4, R74 ;  /* 0x000000048f4a7825 */ /* 0x008fe200078e024a */
[----:B------:R-:W-:Y:S01]  /*2850*/  SEL R20, RZ, 0x4, P6 ;  /* 0x00000004ff147807 */ /* 0x000fe20003000000 */
[----:B------:R2:W-:Y:S01]  /*2860*/  LDGSTS.E [R142+0x2200], [R60.64], P4 ;  /* 0x022000003c8e7fae */ /* 0x0005e2000a121848 */
[----:B------:R-:W-:-:S02]  /*2870*/  ISETP.NE.U32.AND P2, PT, R18, RZ, PT ;  /* 0x000000ff1200720c */ /* 0x000fc40003f45070 */
[----:B------:R-:W-:Y:S02]  /*2880*/  SEL R18, RZ, 0x4, P5 ;  /* 0x00000004ff127807 */ /* 0x000fe40002800000 */
[----:B------:R-:W-:Y:S02]  /*2890*/  SEL R20, R20, RZ, P3 ;  /* 0x000000ff14147207 */ /* 0x000fe40001800000 */
[----:B------:R-:W-:Y:S01]  /*28a0*/  ISETP.GE.AND P5, PT, R152, UR4, PT ;  /* 0x0000000498007c0c */ /* 0x000fe2000bfa6270 */
[C---:B-1----:R-:W-:Y:S01]  /*28b0*/  IMAD.WIDE R76, R143.reuse, 0x4, R76 ;  /* 0x000000048f4c7825 */ /* 0x042fe200078e024c */
[----:B------:R-:W-:Y:S02]  /*28c0*/  ISETP.NE.U32.AND P1, PT, R20, RZ, PT ;  /* 0x000000ff1400720c */ /* 0x000fe40003f25070 */
[----:B------:R-:W-:Y:S01]  /*28d0*/  SEL R18, R18, RZ, P3 ;  /* 0x000000ff12127207 */ /* 0x000fe20001800000 */
[----:B--2---:R-:W-:Y:S01]  /*28e0*/  IMAD.WIDE R60, R143, 0x4, R60 ;  /* 0x000000048f3c7825 */ /* 0x004fe200078e023c */
[----:B------:R-:W-:Y:S01]  /*28f0*/  SEL R20, RZ, 0x4, P5 ;  /* 0x00000004ff147807 */ /* 0x000fe20002800000 */
[----:B------:R1:W-:Y:S01]  /*2900*/  LDGSTS.E [R142+0x2600], [R72.64], P2 ;  /* 0x02600000488e7fae */ /* 0x0003e20009121848 */
[----:B------:R-:W-:-:S02]  /*2910*/  ISETP.GE.AND P5, PT, R150, UR4, PT ;  /* 0x0000000496007c0c */ /* 0x000fc4000bfa6270 */
[----:B------:R-:W-:Y:S02]  /*2920*/  ISETP.NE.U32.AND P4, PT, R18, RZ, PT ;  /* 0x000000ff1200720c */ /* 0x000fe40003f85070 */
[----:B------:R-:W-:Y:S02]  /*2930*/  SEL R20, R20, RZ, P3 ;  /* 0x000000ff14147207 */ /* 0x000fe40001800000 */
[----:B------:R-:W-:Y:S01]  /*2940*/  ISETP.GE.AND P2, PT, R148, UR4, PT ;  /* 0x0000000494007c0c */ /* 0x000fe2000bf46270 */
[----:B------:R2:W-:Y:S01]  /*2950*/  LDGSTS.E [R142+0x2a00], [R70.64], P1 ;  /* 0x02a00000468e7fae */ /* 0x0005e20008921848 */
[----:B------:R-:W-:Y:S02]  /*2960*/  SEL R18, RZ, 0x4, P5 ;  /* 0x00000004ff127807 */ /* 0x000fe40002800000 */
[----:B------:R-:W-:Y:S01]  /*2970*/  ISETP.NE.U32.AND P5, PT, R20, RZ, PT ;  /* 0x000000ff1400720c */ /* 0x000fe20003fa5070 */
[----:B-1----:R-:W-:Y:S01]  /*2980*/  IMAD.WIDE R72, R143, 0x4, R72 ;  /* 0x000000048f487825 */ /* 0x002fe200078e0248 */
[----:B------:R-:W-:-:S02]  /*2990*/  SEL R20, RZ, 0x4, P2 ;  /* 0x00000004ff147807 */ /* 0x000fc40001000000 */
[----:B------:R-:W-:Y:S01]  /*29a0*/  SEL R18, R18, RZ, P3 ;  /* 0x000000ff12127207 */ /* 0x000fe20001800000 */
[----:B------:R1:W-:Y:S01]  /*29b0*/  LDGSTS.E [R142+0x2e00], [R68.64], P4 ;  /* 0x02e00000448e7fae */ /* 0x0003e2000a121848 */
[----:B------:R-:W-:Y:S01]  /*29c0*/  ISETP.GE.AND P2, PT, R146, UR4, PT ;  /* 0x0000000492007c0c */ /* 0x000fe2000bf46270 */
[----:B------:R-:W-:Y:S01]  /*29d0*/  UIADD3 UR4, UR5, -0x60, URZ ;  /* 0xffffffa005047890 */ /* 0x000fe2000fffe03f */
[----:B------:R-:W-:Y:S01]  /*29e0*/  ISETP.NE.U32.AND P1, PT, R18, RZ, PT ;  /* 0x000000ff1200720c */ /* 0x000fe20003f25070 */
[----:B--2---:R-:W-:Y:S01]  /*29f0*/  IMAD.WIDE R70, R143, 0x4, R70 ;  /* 0x000000048f467825 */ /* 0x004fe200078e0246 */
[----:B------:R-:W-:Y:S02]  /*2a00*/  SEL R18, RZ, 0x4, P2 ;  /* 0x00000004ff127807 */ /* 0x000fe40001000000 */
[----:B------:R-:W-:Y:S01]  /*2a10*/  SEL R20, R20, RZ, P3 ;  /* 0x000000ff14147207 */ /* 0x000fe20001800000 */
[----:B------:R2:W-:Y:S01]  /*2a20*/  LDGSTS.E [R142+0x3200], [R66.64], P5 ;  /* 0x03200000428e7fae */ /* 0x0005e2000a921848 */
[----:B------:R-:W-:-:S02]  /*2a30*/  ISETP.GE.AND P4, PT, R162, UR6, PT ;  /* 0x00000006a2007c0c */ /* 0x000fc4000bf86270 */
[----:B------:R-:W-:Y:S01]  /*2a40*/  SEL R18, R18, RZ, P3 ;  /* 0x000000ff12127207 */ /* 0x000fe20001800000 */
[C---:B-1----:R-:W-:Y:S01]  /*2a50*/  IMAD.WIDE R68, R143.reuse, 0x4, R68 ;  /* 0x000000048f447825 */ /* 0x042fe200078e0244 */
[----:B------:R-:W-:Y:S02]  /*2a60*/  ISETP.NE.U32.AND P2, PT, R20, RZ, PT ;  /* 0x000000ff1400720c */ /* 0x000fe40003f45070 */
[----:B------:R-:W-:Y:S01]  /*2a70*/  SEL R20, RZ, 0x4, P4 ;  /* 0x00000004ff147807 */ /* 0x000fe20002000000 */
[----:B------:R1:W-:Y:S01]  /*2a80*/  LDGSTS.E [R142+0x3600], [R34.64], P1 ;  /* 0x03600000228e7fae */ /* 0x0003e20008921848 */
[----:B------:R-:W-:Y:S02]  /*2a90*/  ISETP.NE.U32.AND P4, PT, R18, RZ, PT ;  /* 0x000000ff1200720c */ /* 0x000fe40003f85070 */
[----:B------:R-:W-:Y:S01]  /*2aa0*/  ISETP.NE.U32.AND P6, PT, R22, RZ, PT ;  /* 0x000000ff1600720c */ /* 0x000fe20003fc5070 */
[----:B--2---:R-:W-:Y:S01]  /*2ab0*/  IMAD.WIDE R66, R143, 0x4, R66 ;  /* 0x000000048f427825 */ /* 0x004fe200078e0242 */
[----:B------:R-:W-:-:S02]  /*2ac0*/  ISETP.GT.AND P3, PT, R4, 0x5f, PT ;  /* 0x0000005f0400780c */ /* 0x000fc40003f64270 */
[----:B------:R-:W-:Y:S02]  /*2ad0*/  ISETP.GE.AND P5, PT, R159, UR6, PT ;  /* 0x000000069f007c0c */ /* 0x000fe4000bfa6270 */
[----:B------:R-:W-:Y:S01]  /*2ae0*/  SEL R20, R20, RZ, P3 ;  /* 0x000000ff14147207 */ /* 0x000fe20001800000 */
[----:B------:R2:W-:Y:S01]  /*2af0*/  LDGSTS.E [R142+0x3a00], [R62.64], P2 ;  /* 0x03a000003e8e7fae */ /* 0x0005e20009121848 */
[----:B------:R-:W-:Y:S01]  /*2b00*/  ISETP.GE.AND P1, PT, R157, UR6, PT ;  /* 0x000000069d007c0c */ /* 0x000fe2000bf26270 */
[----:B-1----:R-:W-:Y:S01]  /*2b10*/  IMAD.WIDE R34, R143, 0x4, R34 ;  /* 0x000000048f227825 */ /* 0x002fe200078e0222 */
[----:B------:R-:W-:Y:S01]  /*2b20*/  SEL R18, RZ, 0x4, P5 ;  /* 0x00000004ff127807 */ /* 0x000fe20002800000 */
[----:B------:R1:W-:Y:S01]  /*2b30*/  LDGSTS.E [R142+0x3e00], [R64.64], P4 ;  /* 0x03e00000408e7fae */ /* 0x0003e2000a121848 */
[----:B------:R-:W-:Y:S02]  /*2b40*/  ISETP.NE.U32.AND P5, PT, R20, RZ, PT ;  /* 0x000000ff1400720c */ /* 0x000fe40003fa5070 */
[----:B------:R-:W-:Y:S01]  /*2b50*/  SEL R20, RZ, 0x4, P1 ;  /* 0x00000004ff147807 */ /* 0x000fe20000800000 */
[----:B------:R-:W0:Y:S01]  /*2b60*/  LDGDEPBAR ;  /* 0x00000000000079af */ /* 0x000e220000000000 */
[----:B------:R-:W-:-:S02]  /*2b70*/  SEL R18, R18, RZ, P3 ;  /* 0x000000ff12127207 */ /* 0x000fc40001800000 */
[----:B------:R-:W-:Y:S01]  /*2b80*/  ISETP.GE.AND P1, PT, R155, UR6, PT ;  /* 0x000000069b007c0c */ /* 0x000fe2000bf26270 */
[----:B------:R3:W-:Y:S01]  /*2b90*/  LDGSTS.E [R140+0xa000], [R58.64], P6 ;  /* 0x0a0000003a8c7fae */ /* 0x0007e2000b121848 */
[----:B------:R-:W-:Y:S01]  /*2ba0*/  ISETP.NE.U32.AND P2, PT, R18, RZ, PT ;  /* 0x000000ff1200720c */ /* 0x000fe20003f45070 */
[C---:B--2---:R-:W-:Y:S01]  /*2bb0*/  IMAD.WIDE R62, R143.reuse, 0x4, R62 ;  /* 0x000000048f3e7825 */ /* 0x044fe200078e023e */
[----:B------:R-:W-:Y:S01]  /*2bc0*/  SEL R18, RZ, 0x4, P1 ;  /* 0x00000004ff127807 */ /* 0x000fe20000800000 */
[----:B------:R2:W-:Y:S01]  /*2bd0*/  LDGSTS.E [R140+0xa400], [R56.64], P6 ;  /* 0x0a400000388c7fae */ /* 0x0005e2000b121848 */
[----:B------:R-:W-:Y:S01]  /*2be0*/  SEL R20, R20, RZ, P3 ;  /* 0x000000ff14147207 */ /* 0x000fe20001800000 */
[----:B-1----:R-:W-:Y:S01]  /*2bf0*/  IMAD.WIDE R64, R143, 0x4, R64 ;  /* 0x000000048f407825 */ /* 0x002fe200078e0240 */
[----:B------:R-:W-:Y:S01]  /*2c00*/  SEL R18, R18, RZ, P3 ;  /* 0x000000ff12127207 */ /* 0x000fe20001800000 */
[----:B------:R1:W-:Y:S01]  /*2c10*/  LDGSTS.E [R140+0xa800], [R30.64], P6 ;  /* 0x0a8000001e8c7fae */ /* 0x0003e2000b121848 */
[----:B------:R-:W-:-:S02]  /*2c20*/  ISETP.NE.U32.AND P4, PT, R20, RZ, PT ;  /* 0x000000ff1400720c */ /* 0x000fc40003f85070 */
[----:B------:R-:W-:Y:S01]  /*2c30*/  ISETP.GE.AND P1, PT, R151, UR6, PT ;  /* 0x0000000697007c0c */ /* 0x000fe2000bf26270 */
[----:B------:R4:W-:Y:S01]  /*2c40*/  LDGSTS.E [R140+0xac00], [R54.64], P6 ;  /* 0x0ac00000368c7fae */ /* 0x0009e2000b121848 */
[----:B---3--:R-:W-:Y:S02]  /*2c50*/  IMAD.WIDE R58, R141, 0x4, R58 ;  /* 0x000000048d3a7825 */ /* 0x008fe400078e023a */
[----:B------:R-:W-:Y:S01]  /*2c60*/  SEL R20, RZ, 0x4, P1 ;  /* 0x00000004ff147807 */ /* 0x000fe20000800000 */
[----:B------:R3:W-:Y:S01]  /*2c70*/  LDGSTS.E [R140+0xb000], [R92.64], P6 ;  /* 0x0b0000005c8c7fae */ /* 0x0007e2000b121848 */
[----:B------:R-:W-:Y:S01]  /*2c80*/  ISETP.GE.AND P1, PT, R147, UR6, PT ;  /* 0x0000000693007c0c */ /* 0x000fe2000bf26270 */
[C---:B--2---:R-:W-:Y:S01]  /*2c90*/  IMAD.WIDE R56, R141.reuse, 0x4, R56 ;  /* 0x000000048d387825 */ /* 0x044fe200078e0238 */
[----:B------:R-:W-:Y:S01]  /*2ca0*/  SEL R20, R20, RZ, P3 ;  /* 0x000000ff14147207 */ /* 0x000fe20001800000 */
[----:B------:R2:W-:Y:S02]  /*2cb0*/  LDGSTS.E [R140+0xb400], [R38.64], P6 ;  /* 0x0b400000268c7fae */ /* 0x0005e4000b121848 */
[----:B-1----:R-:W-:-:S02]  /*2cc0*/  IMAD.WIDE R30, R141, 0x4, R30 ;  /* 0x000000048d1e7825 */ /* 0x002fc400078e021e */
[----:B------:R1:W-:Y:S02]  /*2cd0*/  LDGSTS.E [R140+0xb800], [R36.64], P6 ;  /* 0x0b800000248c7fae */ /* 0x0003e4000b121848 */
[C---:B----4-:R-:W-:Y:S02]  /*2ce0*/  IMAD.WIDE R54, R141.reuse, 0x4, R54 ;  /* 0x000000048d367825 */ /* 0x050fe400078e0236 */
[----:B------:R4:W-:Y:S02]  /*2cf0*/  LDGSTS.E [R140+0xbc00], [R32.64], P6 ;  /* 0x0bc00000208c7fae */ /* 0x0009e4000b121848 */
[C---:B---3--:R-:W-:Y:S02]  /*2d00*/  IMAD.WIDE R92, R141.reuse, 0x4, R92 ;  /* 0x000000048d5c7825 */ /* 0x048fe400078e025c */
[----:B------:R3:W-:Y:S02]  /*2d10*/  LDGSTS.E [R138+0xa200], [R46.64], P6 ;  /* 0x0a2000002e8a7fae */ /* 0x0007e4000b121848 */
[----:B--2---:R-:W-:-:S02]  /*2d20*/  IMAD.WIDE R38, R141, 0x4, R38 ;  /* 0x000000048d267825 */ /* 0x004fc400078e0226 */
[----:B------:R2:W-:Y:S02]  /*2d30*/  LDGSTS.E [R138+0xa600], [R44.64], P6 ;  /* 0x0a6000002c8a7fae */ /* 0x0005e4000b121848 */
[C---:B-1----:R-:W-:Y:S02]  /*2d40*/  IMAD.WIDE R36, R141.reuse, 0x4, R36 ;  /* 0x000000048d247825 */ /* 0x042fe400078e0224 */
[----:B------:R1:W-:Y:S02]  /*2d50*/  LDGSTS.E [R138+0xaa00], [R42.64], P6 ;  /* 0x0aa000002a8a7fae */ /* 0x0003e4000b121848 */
[C---:B----4-:R-:W-:Y:S02]  /*2d60*/  IMAD.WIDE R32, R141.reuse, 0x4, R32 ;  /* 0x000000048d207825 */ /* 0x050fe400078e0220 */
[----:B------:R4:W-:Y:S02]  /*2d70*/  LDGSTS.E [R138+0xae00], [R40.64], P6 ;  /* 0x0ae00000288a7fae */ /* 0x0009e4000b121848 */
[----:B---3--:R-:W-:-:S02]  /*2d80*/  IMAD.WIDE R46, R141, 0x4, R46 ;  /* 0x000000048d2e7825 */ /* 0x008fc400078e022e */
[----:B------:R3:W-:Y:S02]  /*2d90*/  LDGSTS.E [R138+0xb200], [R90.64], P6 ;  /* 0x0b2000005a8a7fae */ /* 0x0007e4000b121848 */
[C---:B--2---:R-:W-:Y:S02]  /*2da0*/  IMAD.WIDE R44, R141.reuse, 0x4, R44 ;  /* 0x000000048d2c7825 */ /* 0x044fe400078e022c */
[----:B------:R2:W-:Y:S02]  /*2db0*/  LDGSTS.E [R138+0xb600], [R52.64], P6 ;  /* 0x0b600000348a7fae */ /* 0x0005e4000b121848 */
[C---:B-1----:R-:W-:Y:S02]  /*2dc0*/  IMAD.WIDE R42, R141.reuse, 0x4, R42 ;  /* 0x000000048d2a7825 */ /* 0x042fe400078e022a */
[----:B------:R1:W-:Y:S02]  /*2dd0*/  LDGSTS.E [R138+0xba00], [R50.64], P6 ;  /* 0x0ba00000328a7fae */ /* 0x0003e4000b121848 */
[----:B----4-:R-:W-:-:S02]  /*2de0*/  IMAD.WIDE R40, R141, 0x4, R40 ;  /* 0x000000048d287825 */ /* 0x010fc400078e0228 */
[----:B------:R4:W-:Y:S01]  /*2df0*/  LDGSTS.E [R138+0xbe00], [R48.64], P6 ;  /* 0x0be00000308a7fae */ /* 0x0009e2000b121848 */
[----:B------:R-:W-:Y:S01]  /*2e00*/  ISETP.GE.AND P6, PT, R153, UR6, PT ;  /* 0x0000000699007c0c */ /* 0x000fe2000bfc6270 */
[C---:B---3--:R-:W-:Y:S02]  /*2e10*/  IMAD.WIDE R90, R141.reuse, 0x4, R90 ;  /* 0x000000048d5a7825 */ /* 0x048fe400078e025a */
[----:B------:R-:W0:Y:S02]  /*2e20*/  LDGDEPBAR ;  /* 0x00000000000079af */ /* 0x000e240000000000 */
[C---:B--2---:R-:W-:Y:S02]  /*2e30*/  IMAD.WIDE R52, R141.reuse, 0x4, R52 ;  /* 0x000000048d347825 */ /* 0x044fe400078e0234 */
[----:B------:R-:W-:Y:S02]  /*2e40*/  BAR.SYNC.DEFER_BLOCKING 0x0 ;  /* 0x0000000000007b1d */ /* 0x000fe40000010000 */
[----:B-1----:R-:W-:-:S04]  /*2e50*/  IMAD.WIDE R50, R141, 0x4, R50 ;  /* 0x000000048d327825 */ /* 0x002fc800078e0232 */
[----:B----4-:R-:W-:Y:S01]  /*2e60*/  IMAD.WIDE R48, R141, 0x4, R48 ;  /* 0x000000048d307825 */ /* 0x010fe200078e0230 */
[----:B------:R-:W-:Y:S01]  /*2e70*/  @!PT LDS RZ, [RZ] ;  /* 0x00000000fffff984 */ /* 0x000fe20000000800 */
[----:B------:R-:W-:Y:S01]  /*2e80*/  @!PT LDS RZ, [RZ] ;  /* 0x00000000fffff984 */ /* 0x000fe20000000800 */
[----:B------:R-:W-:Y:S01]  /*2e90*/  @!PT LDS RZ, [RZ] ;  /* 0x00000000fffff984 */ /* 0x000fe20000000800 */
[----:B------:R1:W-:Y:S01]  /*2ea0*/  LDGSTS.E [R144+0x4000], [R86.64], P5 ;  /* 0x0400000056907fae */ /* 0x0003e2000a921848 */
[----:B------:R-:W-:Y:S02]  /*2eb0*/  ISETP.NE.U32.AND P5, PT, R18, RZ, PT ;  /* 0x000000ff1200720c */ /* 0x000fe40003fa5070 */
[----:B------:R-:W-:Y:S01]  /*2ec0*/  SEL R18, RZ, 0x4, P6 ;  /* 0x00000004ff127807 */ /* 0x000fe20003000000 */
[----:B------:R2:W-:Y:S01]  /*2ed0*/  LDGSTS.E [R144+0x4400], [R84.64], P2 ;  /* 0x0440000054907fae */ /* 0x0005e20009121848 */
[----:B------:R-:W-:Y:S02]  /*2ee0*/  ISETP.GE.AND P6, PT, R149, UR6, PT ;  /* 0x0000000695007c0c */ /* 0x000fe4000bfc6270 */
[----:B------:R-:W-:Y:S01]  /*2ef0*/  SEL R18, R18, RZ, P3 ;  /* 0x000000ff12127207 */ /* 0x000fe20001800000 */
[----:B------:R3:W-:Y:S01]  /*2f00*/  LDGSTS.E [R144+0x4800], [R88.64], P4 ;  /* 0x0480000058907fae */ /* 0x0007e2000a121848 */
[----:B------:R-:W-:-:S02]  /*2f10*/  SEL R22, RZ, 0x4, P6 ;  /* 0x00000004ff167807 */ /* 0x000fc40003000000 */
[----:B------:R-:W-:Y:S01]  /*2f20*/  ISETP.NE.U32.AND P2, PT, R18, RZ, PT ;  /* 0x000000ff1200720c */ /* 0x000fe20003f45070 */
[C---:B-1----:R-:W-:Y:S01]  /*2f30*/  IMAD.WIDE R86, R143.reuse, 0x4, R86 ;  /* 0x000000048f567825 */ /* 0x042fe200078e0256 */
[----:B------:R-:W-:Y:S01]  /*2f40*/  ISETP.NE.U32.AND P6, PT, R20, RZ, PT ;  /* 0x000000ff1400720c */ /* 0x000fe20003fc5070 */
[----:B------:R1:W-:Y:S01]  /*2f50*/  LDGSTS.E [R144+0x4c00], [R80.64], P5 ;  /* 0x04c0000050907fae */ /* 0x0003e2000a921848 */
[----:B------:R-:W-:Y:S01]  /*2f60*/  SEL R18, RZ, 0x4, P1 ;  /* 0x00000004ff127807 */ /* 0x000fe20000800000 */
[C---:B--2---:R-:W-:Y:S01]  /*2f70*/  IMAD.WIDE R84, R143.reuse, 0x4, R84 ;  /* 0x000000048f547825 */ /* 0x044fe200078e0254 */
[----:B------:R-:W-:Y:S02]  /*2f80*/  ISETP.GE.AND P4, PT, R160, UR6, PT ;  /* 0x00000006a0007c0c */ /* 0x000fe4000bf86270 */
[----:B------:R-:W-:Y:S01]  /*2f90*/  SEL R22, R22, RZ, P3 ;  /* 0x000000ff16167207 */ /* 0x000fe20001800000 */
[----:B---3--:R-:W-:Y:S01]  /*2fa0*/  IMAD.WIDE R88, R143, 0x4, R88 ;  /* 0x000000048f587825 */ /* 0x008fe200078e0258 */
[----:B------:R-:W-:-:S02]  /*2fb0*/  SEL R18, R18, RZ, P3 ;  /* 0x000000ff12127207 */ /* 0x000fc40001800000 */
[----:B------:R-:W-:Y:S01]  /*2fc0*/  SEL R20, RZ, 0x4, P4 ;  /* 0x00000004ff147807 */ /* 0x000fe20002000000 */
[----:B------:R2:W-:Y:S01]  /*2fd0*/  LDGSTS.E [R144+0x5000], [R82.64], P2 ;  /* 0x0500000052907fae */ /* 0x0005e20009121848 */
[----:B------:R-:W-:Y:S01]  /*2fe0*/  ISETP.GE.AND P4, PT, R158, UR6, PT ;  /* 0x000000069e007c0c */ /* 0x000fe2000bf86270 */
[----:B-1----:R-:W-:Y:S01]  /*2ff0*/  IMAD.WIDE R80, R143, 0x4, R80 ;  /* 0x000000048f507825 */ /* 0x002fe200078e0250 */
[----:B------:R-:W-:Y:S01]  /*3000*/  ISETP.NE.U32.AND P1, PT, R22, RZ, PT ;  /* 0x000000ff1600720c */ /* 0x000fe20003f25070 */
[----:B------:R1:W-:Y:S01]  /*3010*/  LDGSTS.E [R144+0x5400], [R78.64], P6 ;  /* 0x054000004e907fae */ /* 0x0003e2000b121848 */
[----:B------:R-:W-:Y:S02]  /*3020*/  ISETP.NE.U32.AND P5, PT, R18, RZ, PT ;  /* 0x000000ff1200720c */ /* 0x000fe40003fa5070 */
[----:B------:R-:W-:Y:S02]  /*3030*/  SEL R20, R20, RZ, P3 ;  /* 0x000000ff14147207 */ /* 0x000fe40001800000 */
[----:B------:R-:W-:-:S02]  /*3040*/  SEL R18, RZ, 0x4, P4 ;  /* 0x00000004ff127807 */ /* 0x000fc40002000000 */
[----:B------:R-:W-:Y:S01]  /*3050*/  ISETP.GE.AND P4, PT, R154, UR6, PT ;  /* 0x000000069a007c0c */ /* 0x000fe2000bf86270 */
[C---:B--2---:R-:W-:Y:S01]  /*3060*/  IMAD.WIDE R82, R143.reuse, 0x4, R82 ;  /* 0x000000048f527825 */ /* 0x044fe200078e0252 */
[----:B------:R-:W-:Y:S02]  /*3070*/  ISETP.GE.AND P2, PT, R156, UR6, PT ;  /* 0x000000069c007c0c */ /* 0x000fe4000bf46270 */
[----:B------:R-:W-:Y:S01]  /*3080*/  ISETP.NE.U32.AND P6, PT, R20, RZ, PT ;  /* 0x000000ff1400720c */ /* 0x000fe20003fc5070 */
[----:B------:R2:W-:Y:S01]  /*3090*/  LDGSTS.E [R144+0x5800], [R74.64], P1 ;  /* 0x058000004a907fae */ /* 0x0005e20008921848 */
[----:B------:R-:W-:Y:S01]  /*30a0*/  SEL R18, R18, RZ, P3 ;  /* 0x000000ff12127207 */ /* 0x000fe20001800000 */
[----:B-1----:R-:W-:Y:S01]  /*30b0*/  IMAD.WIDE R78, R143, 0x4, R78 ;  /* 0x000000048f4e7825 */ /* 0x002fe200078e024e */
[----:B------:R-:W-:Y:S01]  /*30c0*/  SEL R22, RZ, 0x4, P4 ;  /* 0x00000004ff167807 */ /* 0x000fe20002000000 */
[----:B------:R1:W-:Y:S01]  /*30d0*/  LDGSTS.E [R144+0x5c00], [R76.64], P5 ;  /* 0x05c000004c907fae */ /* 0x0003e2000a921848 */
[----:B------:R-:W-:-:S02]  /*30e0*/  SEL R20, RZ, 0x4, P2 ;  /* 0x00000004ff147807 */ /* 0x000fc40001000000 */
[----:B------:R-:W-:Y:S02]  /*30f0*/  ISETP.NE.U32.AND P4, PT, R18, RZ, PT ;  /* 0x000000ff1200720c */ /* 0x000fe40003f85070 */
[----:B------:R-:W-:Y:S02]  /*3100*/  ISETP.GE.AND P2, PT, R152, UR6, PT ;  /* 0x0000000698007c0c */ /* 0x000fe4000bf46270 */
[----:B------:R-:W-:Y:S01]  /*3110*/  SEL R20, R20, RZ, P3 ;  /* 0x000000ff14147207 */ /* 0x000fe20001800000 */
[----:B------:R3:W-:Y:S01]  /*3120*/  LDGSTS.E [R142+0x4200], [R60.64], P6 ;  /* 0x042000003c8e7fae */ /* 0x0007e2000b121848 */
[----:B------:R-:W-:Y:S01]  /*3130*/  SEL R18, RZ, 0x4, P2 ;  /* 0x00000004ff127807 */ /* 0x000fe20001000000 */
[C---:B--2---:R-:W-:Y:S01]  /*3140*/  IMAD.WIDE R74, R143.reuse, 0x4, R74 ;  /* 0x000000048f4a7825 */ /* 0x044fe200078e024a */
[----:B------:R-:W-:Y:S02]  /*3150*/  ISETP.GE.AND P5, PT, R150, UR6, PT ;  /* 0x0000000696007c0c */ /* 0x000fe4000bfa6270 */
[----:B------:R-:W-:Y:S01]  /*3160*/  ISETP.NE.U32.AND P1, PT, R20, RZ, PT ;  /* 0x000000ff1400720c */ /* 0x000fe20003f25070 */
[----:B-1----:R-:W-:Y:S01]  /*3170*/  IMAD.WIDE R76, R143, 0x4, R76 ;  /* 0x000000048f4c7825 */ /* 0x002fe200078e024c */
[----:B------:R-:W-:Y:S01]  /*3180*/  SEL R18, R18, RZ, P3 ;  /* 0x000000ff12127207 */ /* 0x000fe20001800000 */
[----:B------:R1:W-:Y:S01]  /*3190*/  LDGSTS.E [R142+0x4600], [R72.64], P4 ;  /* 0x04600000488e7fae */ /* 0x0003e2000a121848 */
[----:B------:R-:W-:-:S02]  /*31a0*/  SEL R20, RZ, 0x4, P5 ;  /* 0x00000004ff147807 */ /* 0x000fc40002800000 */
[----:B------:R-:W-:Y:S01]  /*31b0*/  ISETP.GE.AND P6, PT, R148, UR6, PT ;  /* 0x0000000694007c0c */ /* 0x000fe2000bfc6270 */
[C---:B---3--:R-:W-:Y:S01]  /*31c0*/  IMAD.WIDE R60, R143.reuse, 0x4, R60 ;  /* 0x000000048f3c7825 */ /* 0x048fe200078e023c */
[----:B------:R-:W-:Y:S02]  /*31d0*/  SEL R22, R22, RZ, P3 ;  /* 0x000000ff16167207 */ /* 0x000fe40001800000 */
[----:B------:R-:W-:Y:S02]  /*31e0*/  ISETP.NE.U32.AND P5, PT, R18, RZ, PT ;  /* 0x000000ff1200720c */ /* 0x000fe40003fa5070 */
[----:B------:R-:W-:Y:S01]  /*31f0*/  SEL R20, R20, RZ, P3 ;  /* 0x000000ff14147207 */ /* 0x000fe20001800000 */
[----:B------:R2:W-:Y:S01]  /*3200*/  LDGSTS.E [R142+0x4a00], [R70.64], P1 ;  /* 0x04a00000468e7fae */ /* 0x0005e20008921848 */
[----:B------:R-:W-:Y:S01]  /*3210*/  ISETP.GE.AND P4, PT, R146, UR6, PT ;  /* 0x0000000692007c0c */ /* 0x000fe2000bf86270 */
[----:B-1----:R-:W-:Y:S01]  /*3220*/  IMAD.WIDE R72, R143, 0x4, R72 ;  /* 0x000000048f487825 */ /* 0x002fe200078e0248 */
[----:B------:R-:W-:-:S02]  /*3230*/  SEL R18, RZ, 0x4, P6 ;  /* 0x00000004ff127807 */ /* 0x000fc40003000000 */
[----:B------:R-:W-:Y:S02]  /*3240*/  ISETP.NE.U32.AND P2, PT, R22, RZ, PT ;  /* 0x000000ff1600720c */ /* 0x000fe40003f45070 */
[----:B------:R-:W-:Y:S02]  /*3250*/  ISETP.NE.U32.AND P6, PT, R20, RZ, PT ;  /* 0x000000ff1400720c */ /* 0x000fe40003fc5070 */
[----:B------:R-:W-:Y:S02]  /*3260*/  SEL R20, RZ, 0x4, P4 ;  /* 0x00000004ff147807 */ /* 0x000fe40002000000 */
[----:B------:R-:W-:Y:S01]  /*3270*/  SEL R18, R18, RZ, P3 ;  /* 0x000000ff12127207 */ /* 0x000fe20001800000 */
[----:B--2---:R-:W-:Y:S01]  /*3280*/  IMAD.WIDE R70, R143, 0x4, R70 ;  /* 0x000000048f467825 */ /* 0x004fe200078e0246 */
[----:B------:R-:W-:Y:S02]  /*3290*/  ISETP.GE.AND P4, PT, R145, UR6, PT ;  /* 0x0000000691007c0c */ /* 0x000fe4000bf86270 */
[----:B------:R-:W-:-:S02]  /*32a0*/  ISETP.NE.U32.AND P1, PT, R18, RZ, PT ;  /* 0x000000ff1200720c */ /* 0x000fc40003f25070 */
[----:B------:R-:W-:Y:S01]  /*32b0*/  SEL R18, RZ, 0x4, P4 ;  /* 0x00000004ff127807 */ /* 0x000fe20002000000 */
[----:B------:R1:W-:Y:S01]  /*32c0*/  LDGSTS.E [R142+0x4e00], [R68.64], P2 ;  /* 0x04e00000448e7fae */ /* 0x0003e20009121848 */
[----:B------:R-:W-:Y:S02]  /*32d0*/  SEL R20, R20, RZ, P3 ;  /* 0x000000ff14147207 */ /* 0x000fe40001800000 */
[----:B------:R-:W-:Y:S01]  /*32e0*/  ISETP.GE.AND P4, PT, R162, UR4, PT ;  /* 0x00000004a2007c0c */ /* 0x000fe2000bf86270 */
[----:B------:R2:W-:Y:S01]  /*32f0*/  LDGSTS.E [R142+0x5200], [R66.64], P5 ;  /* 0x05200000428e7fae */ /* 0x0005e2000a921848 */
[----:B------:R-:W-:Y:S02]  /*3300*/  SEL R18, R18, RZ, P3 ;  /* 0x000000ff12127207 */ /* 0x000fe40001800000 */
[----:B------:R-:W-:Y:S01]  /*3310*/  ISETP.NE.U32.AND P2, PT, R20, RZ, PT ;  /* 0x000000ff1400720c */ /* 0x000fe20003f45070 */
[----:B------:R3:W-:Y:S01]  /*3320*/  LDGSTS.E [R142+0x5600], [R34.64], P6 ;  /* 0x05600000228e7fae */ /* 0x0007e2000b121848 */
[----:B------:R-:W-:-:S02]  /*3330*/  SEL R20, RZ, 0x4, P4 ;  /* 0x00000004ff147807 */ /* 0x000fc40002000000 */
[----:B------:R-:W-:Y:S01]  /*3340*/  ISETP.NE.U32.AND P4, PT, R18, RZ, PT ;  /* 0x000000ff1200720c */ /* 0x000fe20003f85070 */
[----:B------:R4:W-:Y:S01]  /*3350*/  LDGSTS.E [R142+0x5a00], [R62.64], P1 ;  /* 0x05a000003e8e7fae */ /* 0x0009e20008921848 */
[----:B------:R-:W-:Y:S01]  /*3360*/  ISETP.GT.AND P3, PT, R4, 0x7f, PT ;  /* 0x0000007f0400780c */ /* 0x000fe20003f64270 */
[----:B-1----:R-:W-:Y:S01]  /*3370*/  IMAD.WIDE R68, R143, 0x4, R68 ;  /* 0x000000048f447825 */ /* 0x002fe200078e0244 */
[----:B------:R-:W-:Y:S02]  /*3380*/  ISETP.GE.AND P5, PT, R159, UR4, PT ;  /* 0x000000049f007c0c */ /* 0x000fe4000bfa6270 */
[----:B------:R-:W-:Y:S01]  /*3390*/  SEL R20, R20, RZ, P3 ;  /* 0x000000ff14147207 */ /* 0x000fe20001800000 */
[----:B--2---:R-:W-:Y:S01]  /*33a0*/  IMAD.WIDE R66, R143, 0x4, R66 ;  /* 0x000000048f427825 */ /* 0x004fe200078e0242 */
[----:B------:R-:W-:Y:S01]  /*33b0*/  ISETP.GE.AND P6, PT, R157, UR4, PT ;  /* 0x000000049d007c0c */ /* 0x000fe2000bfc6270 */
[----:B------:R1:W-:Y:S01]  /*33c0*/  LDGSTS.E [R142+0x5e00], [R64.64], P2 ;  /* 0x05e00000408e7fae */ /* 0x0003e20009121848 */
[----:B------:R-:W-:Y:S01]  /*33d0*/  ISETP.NE.U32.AND P1, PT, R20, RZ, PT ;  /* 0x000000ff1400720c */ /* 0x000fe20003f25070 */
[----:B---3--:R-:W-:Y:S01]  /*33e0*/  IMAD.WIDE R34, R143, 0x4, R34 ;  /* 0x000000048f227825 */ /* 0x008fe200078e0222 */
[----:B------:R-:W-:Y:S01]  /*33f0*/  SEL R18, RZ, 0x4, P5 ;  /* 0x00000004ff127807 */ /* 0x000fe20002800000 */
[----:B------:R-:W0:Y:S01]  /*3400*/  LDGDEPBAR ;  /* 0x00000000000079af */ /* 0x000e220000000000 */
[----:B------:R-:W-:Y:S01]  /*3410*/  ISETP.GE.AND P5, PT, R155, UR4, PT ;  /* 0x000000049b007c0c */ /* 0x000fe2000bfa6270 */
[----:B----4-:R-:W-:Y:S01]  /*3420*/  IMAD.WIDE R62, R143, 0x4, R62 ;  /* 0x000000048f3e7825 */ /* 0x010fe200078e023e */
[----:B------:R-:W-:Y:S01]  /*3430*/  SEL R20, RZ, 0x4, P6 ;  /* 0x00000004ff147807 */ /* 0x000fe20003000000 */
[----:B------:R2:W-:Y:S01]  /*3440*/  LDGSTS.E [R140+0xc000], [R58.64], P4 ;  /* 0x0c0000003a8c7fae */ /* 0x0005e2000a121848 */
[----:B------:R-:W-:-:S02]  /*3450*/  SEL R18, R18, RZ, P3 ;  /* 0x000000ff12127207 */ /* 0x000fc40001800000 */
[----:B------:R-:W-:Y:S01]  /*3460*/  ISETP.GE.AND P6, PT, R153, UR4, PT ;  /* 0x0000000499007c0c */ /* 0x000fe2000bfc6270 */
[----:B------:R3:W-:Y:S01]  /*3470*/  LDGSTS.E [R140+0xc400], [R56.64], P4 ;  /* 0x0c400000388c7fae */ /* 0x0007e2000a121848 */
[----:B------:R-:W-:Y:S01]  /*3480*/  SEL R20, R20, RZ, P3 ;  /* 0x000000ff14147207 */ /* 0x000fe20001800000 */
[----:B-1----:R-:W-:Y:S01]  /*3490*/  IMAD.WIDE R64, R143, 0x4, R64 ;  /* 0x000000048f407825 */ /* 0x002fe200078e0240 */
[----:B------:R-:W-:Y:S01]  /*34a0*/  SEL R22, RZ, 0x4, P5 ;  /* 0x00000004ff167807 */ /* 0x000fe20002800000 */
[----:B------:R1:W-:Y:S01]  /*34b0*/  LDGSTS.E [R140+0xc800], [R30.64], P4 ;  /* 0x0c8000001e8c7fae */ /* 0x0003e2000a121848 */
[----:B------:R-:W-:Y:S02]  /*34c0*/  ISETP.NE.U32.AND P5, PT, R18, RZ, PT ;  /* 0x000000ff1200720c */ /* 0x000fe40003fa5070 */
[----:B------:R-:W-:Y:S01]  /*34d0*/  ISETP.GE.AND P2, PT, R151, UR4, PT ;  /* 0x0000000497007c0c */ /* 0x000fe2000bf46270 */
[----:B------:R4:W-:Y:S01]  /*34e0*/  LDGSTS.E [R140+0xcc00], [R54.64], P4 ;  /* 0x0cc00000368c7fae */ /* 0x0009e2000a121848 */
[----:B------:R-:W-:Y:S01]  /*34f0*/  SEL R18, RZ, 0x4, P6 ;  /* 0x00000004ff127807 */ /* 0x000fe20003000000 */
[C---:B--2---:R-:W-:Y:S01]  /*3500*/  IMAD.WIDE R58, R141.reuse, 0x4, R58 ;  /* 0x000000048d3a7825 */ /* 0x044fe200078e023a */
[----:B------:R-:W-:Y:S01]  /*3510*/  ISETP.NE.U32.AND P6, PT, R20, RZ, PT ;  /* 0x000000ff1400720c */ /* 0x000fe20003fc5070 */
[----:B------:R2:W-:Y:S01]  /*3520*/  LDGSTS.E [R140+0xd000], [R92.64], P4 ;  /* 0x0d0000005c8c7fae */ /* 0x0005e2000a121848 */
[----:B------:R-:W-:Y:S01]  /*3530*/  SEL R22, R22, RZ, P3 ;  /* 0x000000ff16167207 */ /* 0x000fe20001800000 */
[C---:B---3--:R-:W-:Y:S01]  /*3540*/  IMAD.WIDE R56, R141.reuse, 0x4, R56 ;  /* 0x000000048d387825 */ /* 0x048fe200078e0238 */
[----:B------:R-:W-:Y:S01]  /*3550*/  SEL R20, RZ, 0x4, P2 ;  /* 0x00000004ff147807 */ /* 0x000fe20001000000 */
[----:B------:R3:W-:Y:S01]  /*3560*/  LDGSTS.E [R140+0xd400], [R38.64], P4 ;  /* 0x0d400000268c7fae */ /* 0x0007e2000a121848 */
[----:B------:R-:W-:Y:S01]  /*3570*/  SEL R18, R18, RZ, P3 ;  /* 0x000000ff12127207 */ /* 0x000fe20001800000 */
[C---:B-1----:R-:W-:Y:S01]  /*3580*/  IMAD.WIDE R30, R141.reuse, 0x4, R30 ;  /* 0x000000048d1e7825 */ /* 0x042fe200078e021e */
[----:B------:R-:W-:Y:S01]  /*3590*/  ISETP.NE.U32.AND P2, PT, R22, RZ, PT ;  /* 0x000000ff1600720c */ /* 0x000fe20003f45070 */
[----:B------:R1:W-:Y:S01]  /*35a0*/  LDGSTS.E [R140+0xd800], [R36.64], P4 ;  /* 0x0d800000248c7fae */ /* 0x0003e2000a121848 */
[----:B------:R-:W-:Y:S01]  /*35b0*/  SEL R20, R20, RZ, P3 ;  /* 0x000000ff14147207 */ /* 0x000fe20001800000 */
        /* <DEDUP_REMOVED lines=16> */
[C---:B----4-:R-:W-:Y:S02]  /*36c0*/  IMAD.WIDE R40, R141.reuse, 0x4, R40 ;  /* 0x000000048d287825 */ /* 0x050fe400078e0228 */
[----:B------:R4:W-:Y:S01]  /*36d0*/  LDGSTS.E [R138+0xde00], [R48.64], P4 ;  /* 0x0de00000308a7fae */ /* 0x0009e2000a121848 */
[----:B------:R-:W-:Y:S01]  /*36e0*/  ISETP.NE.U32.AND P4, PT, R18, RZ, PT ;  /* 0x000000ff1200720c */ /* 0x000fe20003f85070 */
[----:B--2---:R-:W-:-:S02]  /*36f0*/  IMAD.WIDE R90, R141, 0x4, R90 ;  /* 0x000000048d5a7825 */ /* 0x004fc400078e025a */
[----:B------:R-:W0:Y:S02]  /*3700*/  LDGDEPBAR ;  /* 0x00000000000079af */ /* 0x000e240000000000 */
[C---:B---3--:R-:W-:Y:S02]  /*3710*/  IMAD.WIDE R52, R141.reuse, 0x4, R52 ;  /* 0x000000048d347825 */ /* 0x048fe400078e0234 */
[----:B------:R-:W-:Y:S02]  /*3720*/  BAR.SYNC.DEFER_BLOCKING 0x0 ;  /* 0x0000000000007b1d */ /* 0x000fe40000010000 */
[----:B-1----:R-:W-:-:S04]  /*3730*/  IMAD.WIDE R50, R141, 0x4, R50 ;  /* 0x000000048d327825 */ /* 0x002fc800078e0232 */
        /* <DEDUP_REMOVED lines=10> */
[----:B------:R-:W-:Y:S02]  /*37e0*/  ISETP.NE.U32.AND P5, PT, R20, RZ, PT ;  /* 0x000000ff1400720c */ /* 0x000fe40003fa5070 */
[----:B------:R-:W-:Y:S01]  /*37f0*/  SEL R18, R18, RZ, P3 ;  /* 0x000000ff12127207 */ /* 0x000fe20001800000 */
[----:B------:R1:W-:Y:S01]  /*3800*/  LDGSTS.E [R144+0x6c00], [R80.64], P2 ;  /* 0x06c0000050907fae */ /* 0x0003e20009121848 */
[----:B------:R-:W-:Y:S02]  /*3810*/  SEL R20, RZ, 0x4, P1 ;  /* 0x00000004ff147807 */ /* 0x000fe40000800000 */
[----:B------:R-:W-:Y:S01]  /*3820*/  ISETP.GE.AND P6, PT, R160, UR4, PT ;  /* 0x00000004a0007c0c */ /* 0x000fe2000bfc6270 */
[----:B------:R1:W-:Y:S01]  /*3830*/  LDGSTS.E [R144+0x7000], [R82.64], P4 ;  /* 0x0700000052907fae */ /* 0x0003e2000a121848 */
[----:B------:R-:W-:-:S02]  /*3840*/  ISETP.NE.U32.AND P1, PT, R18, RZ, PT ;  /* 0x000000ff1200720c */ /* 0x000fc40003f25070 */
[----:B------:R-:W-:Y:S02]  /*3850*/  SEL R20, R20, RZ, P3 ;  /* 0x000000ff14147207 */ /* 0x000fe40001800000 */
[----:B------:R-:W-:Y:S01]  /*3860*/  SEL R18, RZ, 0x4, P6 ;  /* 0x00000004ff127807 */ /* 0x000fe20003000000 */
[----:B------:R1:W-:Y:S01]  /*3870*/  LDGSTS.E [R144+0x7400], [R78.64], P5 ;  /* 0x074000004e907fae */ /* 0x0003e2000a921848 */
[----:B------:R-:W-:Y:S02]  /*3880*/  ISETP.GE.AND P2, PT, R158, UR4, PT ;  /* 0x000000049e007c0c */ /* 0x000fe4000bf46270 */
[----:B------:R-:W-:Y:S02]  /*3890*/  ISETP.NE.U32.AND P4, PT, R20, RZ, PT ;  /* 0x000000ff1400720c */ /* 0x000fe40003f85070 */
[----:B------:R-:W-:Y:S02]  /*38a0*/  SEL R18, R18, RZ, P3 ;  /* 0x000000ff12127207 */ /* 0x000fe40001800000 */
[----:B------:R-:W-:Y:S01]  /*38b0*/  SEL R20, RZ, 0x4, P2 ;  /* 0x00000004ff147807 */ /* 0x000fe20001000000 */
[----:B------:R1:W-:Y:S01]  /*38c0*/  LDGSTS.E [R144+0x7800], [R74.64], P1 ;  /* 0x078000004a907fae */ /* 0x0003e20008921848 */
[----:B------:R-:W-:-:S02]  /*38d0*/  ISETP.GE.AND P6, PT, R156, UR4, PT ;  /* 0x000000049c007c0c */ /* 0x000fc4000bfc6270 */
[----:B------:R-:W-:Y:S02]  /*38e0*/  ISETP.NE.U32.AND P2, PT, R18, RZ, PT ;  /* 0x000000ff1200720c */ /* 0x000fe40003f45070 */
[----:B------:R-:W-:Y:S02]  /*38f0*/  SEL R20, R20, RZ, P3 ;  /* 0x000000ff14147207 */ /* 0x000fe40001800000 */
[----:B------:R-:W-:Y:S01]  /*3900*/  SEL R18, RZ, 0x4, P6 ;  /* 0x00000004ff127807 */ /* 0x000fe20003000000 */
[----:B------:R1:W-:Y:S01]  /*3910*/  LDGSTS.E [R144+0x7c00], [R76.64], P4 ;  /* 0x07c000004c907fae */ /* 0x0003e2000a121848 */
[----:B------:R-:W-:Y:S02]  /*3920*/  ISETP.GE.AND P6, PT, R154, UR4, PT ;  /* 0x000000049a007c0c */ /* 0x000fe4000bfc6270 */
[----:B------:R-:W-:Y:S02]  /*3930*/  ISETP.NE.U32.AND P5, PT, R20, RZ, PT ;  /* 0x000000ff1400720c */ /* 0x000fe40003fa5070 */
[----:B------:R-:W-:-:S02]  /*3940*/  SEL R18, R18, RZ, P3 ;  /* 0x000000ff12127207 */ /* 0x000fc40001800000 */
        /* <DEDUP_REMOVED lines=13> */
[----:B------:R-:W-:Y:S02]  /*3a20*/  ISETP.NE.U32.AND P2, PT, R18, RZ, PT ;  /* 0x000000ff1200720c */ /* 0x000fe40003f45070 */
[----:B------:R-:W-:-:S02]  /*3a30*/  ISETP.GE.AND P6, PT, R146, UR4, PT ;  /* 0x0000000492007c0c */ /* 0x000fc4000bfc6270 */
[----:B------:R-:W-:Y:S01]  /*3a40*/  SEL R18, RZ, 0x4, P5 ;  /* 0x00000004ff127807 */ /* 0x000fe20002800000 */
[----:B------:R1:W-:Y:S01]  /*3a50*/  LDGSTS.E [R142+0x6e00], [R68.64], P4 ;  /* 0x06e00000448e7fae */ /* 0x0003e2000a121848 */
[----:B------:R-:W-:Y:S02]  /*3a60*/  SEL R20, R20, RZ, P3 ;  /* 0x000000ff14147207 */ /* 0x000fe40001800000 */
[----:B------:R-:W-:Y:S02]  /*3a70*/  ISETP.GE.AND P5, PT, R145, UR4, PT ;  /* 0x0000000491007c0c */ /* 0x000fe4000bfa6270 */
[----:B------:R-:W-:Y:S02]  /*3a80*/  SEL R22, RZ, 0x4, P6 ;  /* 0x00000004ff167807 */ /* 0x000fe40003000000 */
[----:B------:R-:W-:Y:S01]  /*3a90*/  ISETP.NE.U32.AND P6, PT, R20, RZ, PT ;  /* 0x000000ff1400720c */ /* 0x000fe20003fc5070 */
[----:B------:R1:W-:Y:S01]  /*3aa0*/  LDGSTS.E [R142+0x7200], [R66.64], P2 ;  /* 0x07200000428e7fae */ /* 0x0003e20009121848 */
[----:B------:R-:W-:-:S02]  /*3ab0*/  SEL R20, RZ, 0x4, P5 ;  /* 0x00000004ff147807 */ /* 0x000fc40002800000 */
[----:B------:R-:W-:Y:S02]  /*3ac0*/  SEL R18, R18, RZ, P3 ;  /* 0x000000ff12127207 */ /* 0x000fe40001800000 */
[----:B------:R-:W-:Y:S02]  /*3ad0*/  SEL R22, R22, RZ, P3 ;  /* 0x000000ff16167207 */ /* 0x000fe40001800000 */
[----:B------:R-:W-:Y:S02]  /*3ae0*/  SEL R20, R20, RZ, P3 ;  /* 0x000000ff14147207 */ /* 0x000fe40001800000 */
[----:B------:R-:W-:Y:S02]  /*3af0*/  ISETP.NE.U32.AND P1, PT, R18, RZ, PT ;  /* 0x000000ff1200720c */ /* 0x000fe40003f25070 */
[----:B------:R-:W-:Y:S01]  /*3b00*/  ISETP.NE.U32.AND P3, PT, R22, RZ, PT ;  /* 0x000000ff1600720c */ /* 0x000fe20003f65070 */
[----:B------:R1:W-:Y:S01]  /*3b10*/  LDGSTS.E [R142+0x7600], [R34.64], P6 ;  /* 0x07600000228e7fae */ /* 0x0003e2000b121848 */
[----:B------:R-:W-:-:S09]  /*3b20*/  ISETP.NE.U32.AND P5, PT, R20, RZ, PT ;  /* 0x000000ff1400720c */ /* 0x000fd20003fa5070 */
[----:B------:R1:W-:Y:S04]  /*3b30*/  LDGSTS.E [R142+0x7a00], [R62.64], P1 ;  /* 0x07a000003e8e7fae */ /* 0x0003e80008921848 */
[----:B------:R1:W-:Y:S04]  /*3b40*/  LDGSTS.E [R142+0x7e00], [R64.64], P3 ;  /* 0x07e00000408e7fae */ /* 0x0003e80009921848 */
[----:B------:R-:W0:Y:S04]  /*3b50*/  LDGDEPBAR ;  /* 0x00000000000079af */ /* 0x000e280000000000 */
[----:B------:R1:W-:Y:S04]  /*3b60*/  LDGSTS.E [R140+0xe000], [R58.64], P5 ;  /* 0x0e0000003a8c7fae */ /* 0x0003e8000a921848 */
        /* <DEDUP_REMOVED lines=15> */
[----:B------:R-:W0:Y:S01]  /*3c60*/  LDGDEPBAR ;  /* 0x00000000000079af */ /* 0x000e220000000000 */
[----:B------:R-:W-:Y:S05]  /*3c70*/  @P0 BRA `(.L_x_0) ;  /* 0x0000012000000947 */ /* 0x000fea0003800000 */
[----:B------:R-:W-:Y:S01]  /*3c80*/  IMAD.SHL.U32 R132, R129, 0x20, RZ ;  /* 0x0000002081847824 */ /* 0x000fe200078e00ff */
[----:B-1----:R-:W-:Y:S01]  /*3c90*/  CS2R R56, SRZ ;  /* 0x0000000000387805 */ /* 0x002fe2000001ff00 */
[----:B------:R-:W-:Y:S01]  /*3ca0*/  CS2R R58, SRZ ;  /* 0x00000000003a7805 */ /* 0x000fe2000001ff00 */
        /* <DEDUP_REMOVED lines=14> */
[----:B------:R-:W-:Y:S05]  /*3d90*/  BRA `(.L_x_1) ;  /* 0x00001bd000007947 */ /* 0x000fea0003800000 */
.L_x_0:
[----:B-1----:R-:W-:Y:S01]  /*3da0*/  SHF.R.S32.HI R90, RZ, 0x1f, R14 ;  /* 0x0000001fff5a7819 */ /* 0x002fe2000001140e */
[----:B------:R-:W-:Y:S01]  /*3db0*/  IMAD R41, R147, c[0x0][0x188], RZ ;  /* 0x0000620093297a24 */ /* 0x000fe200078e02ff */
[----:B------:R-:W-:Y:S01]  /*3dc0*/  IADD3 R119, P2, R14, R109, RZ ;  /* 0x0000006d0e777210 */ /* 0x000fe20007f5e0ff */
[----:B------:R-:W-:Y:S01]  /*3dd0*/  IMAD R43, R148, c[0x0][0x188], RZ ;  /* 0x00006200942b7a24 */ /* 0x000fe200078e02ff */
[C---:B------:R-:W-:Y:S01]  /*3de0*/  IADD3 R117, P1, R14.reuse, R107, RZ ;  /* 0x0000006b0e757210 */ /* 0x040fe20007f3e0ff */
[----:B------:R-:W-:Y:S01]  /*3df0*/  IMAD R45, R149, c[0x0][0x188], RZ ;  /* 0x00006200952d7a24 */ /* 0x000fe200078e02ff */
[-C--:B------:R-:W-:Y:S01]  /*3e00*/  LEA.HI.X.SX32 R120, R109, R90.reuse, 0x1, P2 ;  /* 0x0000005a6d787211 */ /* 0x080fe200010f0eff */
[C---:B------:R-:W-:Y:S01]  /*3e10*/  IMAD.SHL.U32 R135, R129.reuse, 0x2, RZ ;  /* 0x0000000281877824 */ /* 0x040fe200078e00ff */
[C---:B------:R-:W-:Y:S01]  /*3e20*/  IADD3 R115, P0, R14.reuse, R105, RZ ;  /* 0x000000690e737210 */ /* 0x040fe20007f1e0ff */
[----:B------:R-:W-:Y:S01]  /*3e30*/  IMAD.SHL.U32 R132, R129, 0x20, RZ ;  /* 0x0000002081847824 */ /* 0x000fe200078e00ff */
[C---:B------:R-:W-:Y:S01]  /*3e40*/  IADD3 R113, P4, R14.reuse, R103, RZ ;  /* 0x000000670e717210 */ /* 0x040fe20007f9e0ff */
[----:B------:R-:W-:Y:S01]  /*3e50*/  IMAD.MOV.U32 R131, RZ, RZ, 0x3 ;  /* 0x00000003ff837424 */ /* 0x000fe200078e00ff */
[C---:B------:R-:W-:Y:S01]  /*3e60*/  IADD3 R111, P6, R14.reuse, R101, RZ ;  /* 0x000000650e6f7210 */ /* 0x040fe20007fde0ff */
[----:B------:R-:W-:Y:S01]  /*3e70*/  IMAD.MOV.U32 R130, RZ, RZ, -0x1 ;  /* 0xffffffffff827424 */ /* 0x000fe200078e00ff */
[C---:B------:R-:W-:Y:S01]  /*3e80*/  IADD3 R65, P5, R14.reuse, R99, RZ ;  /* 0x000000630e417210 */ /* 0x040fe20007fbe0ff */
[----:B------:R-:W-:Y:S01]  /*3e90*/  CS2R R56, SRZ ;  /* 0x0000000000387805 */ /* 0x000fe2000001ff00 */
[C---:B------:R-:W-:Y:S01]  /*3ea0*/  IADD3 R39, P3, R14.reuse, R97, RZ ;  /* 0x000000610e277210 */ /* 0x040fe20007f7e0ff */
[----:B------:R-:W-:Y:S01]  /*3eb0*/  CS2R R58, SRZ ;  /* 0x00000000003a7805 */ /* 0x000fe2000001ff00 */
[C---:B------:R-:W-:Y:S01]  /*3ec0*/  IADD3 R38, P2, R14.reuse, R95, RZ ;  /* 0x0000005f0e267210 */ /* 0x040fe20007f5e0ff */
[----:B------:R-:W-:Y:S01]  /*3ed0*/  CS2R R48, SRZ ;  /* 0x0000000000307805 */ /* 0x000fe2000001ff00 */
[-C--:B------:R-:W-:Y:S01]  /*3ee0*/  LEA.HI.X.SX32 R118, R107, R90.reuse, 0x1, P1 ;  /* 0x0000005a6b767211 */ /* 0x080fe200008f0eff */
[----:B------:R-:W-:Y:S01]  /*3ef0*/  CS2R R50, SRZ ;  /* 0x0000000000327805 */ /* 0x000fe2000001ff00 */
[C---:B------:R-:W-:Y:S01]  /*3f00*/  IADD3 R36, P1, R14.reuse, R29, RZ ;  /* 0x0000001d0e247210 */ /* 0x040fe20007f3e0ff */
[----:B------:R-:W-:Y:S01]  /*3f10*/  CS2R R52, SRZ ;  /* 0x0000000000347805 */ /* 0x000fe2000001ff00 */
[-C--:B------:R-:W-:Y:S01]  /*3f20*/  LEA.HI.X.SX32 R116, R105, R90.reuse, 0x1, P0 ;  /* 0x0000005a69747211 */ /* 0x080fe200000f0eff */
        /* <DEDUP_REMOVED lines=11> */
[C---:B------:R-:W-:Y:S01]  /*3fe0*/  IADD3 R34, P0, R14.reuse, R27, RZ ;  /* 0x0000001b0e227210 */ /* 0x040fe20007f1e0ff */
[----:B------:R-:W-:Y:S01]  /*3ff0*/  CS2R R60, SRZ ;  /* 0x00000000003c7805 */ /* 0x000fe2000001ff00 */
[C---:B------:R-:W-:Y:S01]  /*4000*/  IADD3 R33, P4, R14.reuse, R25, RZ ;  /* 0x000000190e217210 */ /* 0x040fe20007f9e0ff */
[----:B------:R-:W-:Y:S01]  /*4010*/  CS2R R62, SRZ ;  /* 0x00000000003e7805 */ /* 0x000fe2000001ff00 */
[C---:B------:R-:W-:Y:S01]  /*4020*/  IADD3 R31, P6, R14.reuse, R23, RZ ;  /* 0x000000170e1f7210 */ /* 0x040fe20007fde0ff */
[----:B------:R-:W-:Y:S01]  /*4030*/  IMAD.SHL.U32 R109, R65, 0x4, RZ ;  /* 0x00000004416d7824 */ /* 0x000fe200078e00ff */
[C---:B------:R-:W-:Y:S01]  /*4040*/  IADD3 R22, P5, R14.reuse, R21, RZ ;  /* 0x000000150e167210 */ /* 0x040fe20007fbe0ff */
[----:B------:R-:W-:Y:S01]  /*4050*/  IMAD.SHL.U32 R107, R39, 0x4, RZ ;  /* 0x00000004276b7824 */ /* 0x000fe200078e00ff */
[----:B------:R-:W-:Y:S01]  /*4060*/  IADD3 R93, P3, R14, R19, RZ ;  /* 0x000000130e5d7210 */ /* 0x000fe20007f7e0ff */
[----:B------:R-:W-:Y:S01]  /*4070*/  IMAD.SHL.U32 R105, R38, 0x4, RZ ;  /* 0x0000000426697824 */ /* 0x000fe200078e00ff */
[----:B------:R-:W-:Y:S01]  /*4080*/  IADD3 R91, P2, R14, R17, RZ ;  /* 0x000000110e5b7210 */ /* 0x000fe20007f5e0ff */
[----:B------:R-:W-:Y:S01]  /*4090*/  IMAD.SHL.U32 R103, R36, 0x4, RZ ;  /* 0x0000000424677824 */ /* 0x000fe200078e00ff */
[-C--:B------:R-:W-:Y:S01]  /*40a0*/  LEA.HI.X.SX32 R77, R29, R90.reuse, 0x1, P1 ;  /* 0x0000005a1d4d7211 */ /* 0x080fe200008f0eff */
[----:B------:R-:W-:Y:S01]  /*40b0*/  IMAD.SHL.U32 R101, R34, 0x4, RZ ;  /* 0x0000000422657824 */ /* 0x000fe200078e00ff */
[----:B------:R-:W-:Y:S01]  /*40c0*/  IADD3 R89, P1, R14, R15, RZ ;  /* 0x0000000f0e597210 */ /* 0x000fe20007f3e0ff */
[----:B------:R-:W-:Y:S01]  /*40d0*/  IMAD.SHL.U32 R99, R33, 0x4, RZ ;  /* 0x0000000421637824 */ /* 0x000fe200078e00ff */
[-C--:B------:R-:W-:Y:S01]  /*40e0*/  LEA.HI.X.SX32 R79, R27, R90.reuse, 0x1, P0 ;  /* 0x0000005a1b4f7211 */ /* 0x080fe200000f0eff */
[----:B------:R-:W-:Y:S01]  /*40f0*/  IMAD.SHL.U32 R97, R31, 0x4, RZ ;  /* 0x000000041f617824 */ /* 0x000fe200078e00ff */
[-C--:B------:R-:W-:Y:S01]  /*4100*/  LEA.HI.X.SX32 R100, R25, R90.reuse, 0x1, P4 ;  /* 0x0000005a19647211 */ /* 0x080fe200020f0eff */
[----:B------:R-:W-:Y:S01]  /*4110*/  IMAD R25, R146, c[0x0][0x188], RZ ;  /* 0x0000620092197a24 */ /* 0x000fe200078e02ff */
[-C--:B------:R-:W-:Y:S01]  /*4120*/  LEA.HI.X.SX32 R98, R23, R90.reuse, 0x1, P6 ;  /* 0x0000005a17627211 */ /* 0x080fe200030f0eff */
[----:B------:R-:W-:Y:S01]  /*4130*/  UIADD3 UR5, UR5, -0x80, URZ ;  /* 0xffffff8005057890 */ /* 0x000fe2000fffe03f */
[-C--:B------:R-:W-:Y:S01]  /*4140*/  LEA.HI.X.SX32 R67, R21, R90.reuse, 0x1, P5 ;  /* 0x0000005a15437211 */ /* 0x080fe200028f0eff */
[----:B------:R-:W-:Y:S01]  /*4150*/  UMOV UR4, URZ ;  /* 0x0000003f00047c82 */ /* 0x000fe20008000000 */
[----:B------:R-:W-:-:S02]  /*4160*/  LEA.HI.X.SX32 R94, R19, R90, 0x1, P3 ;  /* 0x0000005a135e7211 */ /* 0x000fc400018f0eff */
[-C--:B------:R-:W-:Y:S02]  /*4170*/  LEA.HI.X.SX32 R92, R17, R90.reuse, 0x1, P2 ;  /* 0x0000005a115c7211 */ /* 0x080fe400010f0eff */
[----:B------:R-:W-:Y:S02]  /*4180*/  SHF.R.S32.HI R29, RZ, 0x1f, R4 ;  /* 0x0000001fff1d7819 */ /* 0x000fe40000011404 */
[----:B------:R-:W-:Y:S02]  /*4190*/  LEA.HI.X.SX32 R90, R15, R90, 0x1, P1 ;  /* 0x0000005a0f5a7211 */ /* 0x000fe400008f0eff */
[----:B------:R-:W-:Y:S02]  /*41a0*/  SHF.R.S32.HI R82, RZ, 0x1f, R16 ;  /* 0x0000001fff527819 */ /* 0x000fe40000011410 */
[C---:B------:R-:W-:Y:S02]  /*41b0*/  IADD3 R20, P5, R16.reuse, R9, RZ ;  /* 0x0000000910147210 */ /* 0x040fe40007fbe0ff */
[----:B------:R-:W-:-:S02]  /*41c0*/  IADD3 R18, P1, R16, R8, RZ ;  /* 0x0000000810127210 */ /* 0x000fc40007f3e0ff */
[----:B------:R-:W-:Y:S02]  /*41d0*/  LEA.HI R136, R29, R4, RZ, 0x5 ;  /* 0x000000041d887211 */ /* 0x000fe400078f28ff */
[C---:B------:R-:W-:Y:S02]  /*41e0*/  IADD3 R23, P3, R16.reuse, R13, RZ ;  /* 0x0000000d10177210 */ /* 0x040fe40007f7e0ff */
[----:B------:R-:W-:Y:S02]  /*41f0*/  LEA.HI.X.SX32 R35, R9, R82, 0x1, P5 ;  /* 0x0000005209237211 */ /* 0x000fe400028f0eff */
[----:B------:R-:W-:Y:S02]  /*4200*/  IADD3 R29, P2, R16, R12, RZ ;  /* 0x0000000c101d7210 */ /* 0x000fe40007f5e0ff */
[----:B------:R-:W-:Y:S02]  /*4210*/  LEA.HI.X.SX32 R9, R8, R82, 0x1, P1 ;  /* 0x0000005208097211 */ /* 0x000fe400008f0eff */
[----:B------:R-:W-:-:S02]  /*4220*/  IADD3 R87, P1, R16, R25, RZ ;  /* 0x0000001910577210 */ /* 0x000fc40007f3e0ff */
[C---:B------:R-:W-:Y:S02]  /*4230*/  IADD3 R21, P5, R16.reuse, R0, RZ ;  /* 0x0000000010157210 */ /* 0x040fe40007fbe0ff */
[----:B------:R-:W-:Y:S02]  /*4240*/  LOP3.LUT R24, R129, 0x7, RZ, 0xc0, !PT ;  /* 0x0000000781187812 */ /* 0x000fe400078ec0ff */
[----:B------:R-:W-:Y:S02]  /*4250*/  IADD3 R4, P0, R16, R11, RZ ;  /* 0x0000000b10047210 */ /* 0x000fe40007f1e0ff */
[----:B------:R-:W-:Y:S01]  /*4260*/  LEA.HI.X.SX32 R80, R13, R82, 0x1, P3 ;  /* 0x000000520d507211 */ /* 0x000fe200018f0eff */
[----:B------:R-:W-:Y:S01]  /*4270*/  IMAD R24, R24, 0x90, RZ ;  /* 0x0000009018187824 */ /* 0x000fe200078e02ff */
[C---:B------:R-:W-:Y:S02]  /*4280*/  IADD3 R14, P4, R16.reuse, R7, RZ ;  /* 0x00000007100e7210 */ /* 0x040fe40007f9e0ff */
[----:B------:R-:W-:-:S02]  /*4290*/  IADD3 R13, P3, R16, R6, RZ ;  /* 0x00000006100d7210 */ /* 0x000fc40007f7e0ff */
[----:B------:R-:W-:Y:S02]  /*42a0*/  LEA.HI.X.SX32 R64, R12, R82, 0x1, P2 ;  /* 0x000000520c407211 */ /* 0x000fe400010f0eff */
[C---:B------:R-:W-:Y:S02]  /*42b0*/  IADD3 R27, P6, R16.reuse, R10, RZ ;  /* 0x0000000a101b7210 */ /* 0x040fe40007fde0ff */
[----:B------:R-:W-:Y:S02]  /*42c0*/  IADD3 R15, P2, R16, R5, RZ ;  /* 0x00000005100f7210 */ /* 0x000fe40007f5e0ff */
[-C--:B------:R-:W-:Y:S02]  /*42d0*/  LEA.HI.X.SX32 R88, R25, R82.reuse, 0x1, P1 ;  /* 0x0000005219587211 */ /* 0x080fe400008f0eff */
[----:B------:R-:W-:Y:S01]  /*42e0*/  LEA.HI.X.SX32 R28, R0, R82, 0x1, P5 ;  /* 0x00000052001c7211 */ /* 0x000fe200028f0eff */
[----:B------:R-:W-:Y:S01]  /*42f0*/  IMAD.SHL.U32 R0, R29, 0x4, RZ ;  /* 0x000000041d007824 */ /* 0x000fe200078e00ff */
[----:B------:R-:W-:-:S02]  /*4300*/  LOP3.LUT R25, R129, 0x3, RZ, 0xc0, !PT ;  /* 0x0000000381197812 */ /* 0x000fc400078ec0ff */
[-C--:B------:R-:W-:Y:S02]  /*4310*/  LEA.HI.X.SX32 R37, R11, R82.reuse, 0x1, P0 ;  /* 0x000000520b257211 */ /* 0x080fe400000f0eff */
[-C--:B------:R-:W-:Y:S01]  /*4320*/  LEA.HI.X.SX32 R11, R7, R82.reuse, 0x1, P4 ;  /* 0x00000052070b7211 */ /* 0x080fe200020f0eff */
[----:B------:R-:W-:Y:S01]  /*4330*/  IMAD.SHL.U32 R7, R20, 0x4, RZ ;  /* 0x0000000414077824 */ /* 0x000fe200078e00ff */
[-C--:B------:R-:W-:Y:S02]  /*4340*/  LEA.HI.X.SX32 R12, R6, R82.reuse, 0x1, P3 ;  /* 0x00000052060c7211 */ /* 0x080fe400018f0eff */
[-C--:B------:R-:W-:Y:S02]  /*4350*/  LEA.HI.X.SX32 R10, R10, R82.reuse, 0x1, P6 ;  /* 0x000000520a0a7211 */ /* 0x080fe400030f0eff */
[----:B------:R-:W-:Y:S01]  /*4360*/  LEA.HI.X.SX32 R32, R5, R82, 0x1, P2 ;  /* 0x0000005205207211 */ /* 0x000fe200010f0eff */
[----:B------:R-:W-:Y:S01]  /*4370*/  IMAD.SHL.U32 R5, R27, 0x4, RZ ;  /* 0x000000041b057824 */ /* 0x000fe200078e00ff */
[----:B------:R-:W-:-:S02]  /*4380*/  SHF.L.U64.HI R6, R20, 0x2, R35 ;  /* 0x0000000214067819 */ /* 0x000fc40000010223 */
[C---:B------:R-:W-:Y:S02]  /*4390*/  IADD3 R17, P0, R16.reuse, R3, RZ ;  /* 0x0000000310117210 */ /* 0x040fe40007f1e0ff */
[C---:B------:R-:W-:Y:S02]  /*43a0*/  IADD3 R19, P6, R16.reuse, R2, RZ ;  /* 0x0000000210137210 */ /* 0x040fe40007fde0ff */
[C---:B------:R-:W-:Y:S02]  /*43b0*/  IADD3 R85, P2, R16.reuse, R41, RZ ;  /* 0x0000002910557210 */ /* 0x040fe40007f5e0ff */
[C---:B------:R-:W-:Y:S02]  /*43c0*/  IADD3 R83, P3, R16.reuse, R43, RZ ;  /* 0x0000002b10537210 */ /* 0x040fe40007f7e0ff */
[----:B------:R-:W-:Y:S01]  /*43d0*/  SHF.L.U64.HI R20, R21, 0x2, R28 ;  /* 0x0000000215147819 */ /* 0x000fe2000001021c */
[----:B------:R-:W-:Y:S01]  /*43e0*/  IMAD R28, R25, 0x120, RZ ;  /* 0x00000120191c7824 */ /* 0x000fe200078e02ff */
[----:B------:R-:W-:Y:S01]  /*43f0*/  IADD3 R81, P4, R16, R45, RZ ;  /* 0x0000002d10517210 */ /* 0x000fe20007f9e0ff */
[----:B------:R-:W-:Y:S01]  /*4400*/  IMAD.SHL.U32 R21, R21, 0x4, RZ ;  /* 0x0000000415157824 */ /* 0x000fe200078e00ff */
[----:B------:R-:W-:-:S02]  /*4410*/  LOP3.LUT R135, R24, 0x30, R135, 0x78, !PT ;  /* 0x0000003018877812 */ /* 0x000fc400078e7887 */
[-C--:B------:R-:W-:Y:S01]  /*4420*/  LEA.HI.X.SX32 R16, R3, R82.reuse, 0x1, P0 ;  /* 0x0000005203107211 */ /* 0x080fe200000f0eff */
[----:B------:R-:W-:Y:S01]  /*4430*/  IMAD.SHL.U32 R3, R4, 0x4, RZ ;  /* 0x0000000404037824 */ /* 0x000fe200078e00ff */
[-C--:B------:R-:W-:Y:S02]  /*4440*/  LEA.HI.X.SX32 R30, R2, R82.reuse, 0x1, P6 ;  /* 0x00000052021e7211 */ /* 0x080fe400030f0eff */
[-C--:B------:R-:W-:Y:S02]  /*4450*/  LEA.HI.X.SX32 R86, R41, R82.reuse, 0x1, P2 ;  /* 0x0000005229567211 */ /* 0x080fe400010f0eff */
[-C--:B------:R-:W-:Y:S01]  /*4460*/  LEA.HI.X.SX32 R84, R43, R82.reuse, 0x1, P3 ;  /* 0x000000522b547211 */ /* 0x080fe200018f0eff */
[----:B------:R-:W-:Y:S01]  /*4470*/  CS2R R40, SRZ ;  /* 0x0000000000287805 */ /* 0x000fe2000001ff00 */
[----:B------:R-:W-:Y:S01]  /*4480*/  LEA.HI.X.SX32 R82, R45, R82, 0x1, P4 ;  /* 0x000000522d527211 */ /* 0x000fe200020f0eff */
[----:B------:R-:W-:Y:S01]  /*4490*/  CS2R R42, SRZ ;  /* 0x00000000002a7805 */ /* 0x000fe2000001ff00 */
[----:B------:R-:W-:Y:S01]  /*44a0*/  SHF.L.U64.HI R2, R4, 0x2, R37 ;  /* 0x0000000204027819 */ /* 0x000fe20000010225 */
[----:B------:R-:W-:Y:S01]  /*44b0*/  CS2R R44, SRZ ;  /* 0x00000000002c7805 */ /* 0x000fe2000001ff00 */
[----:B------:R-:W-:-:S02]  /*44c0*/  SHF.R.S32.HI R26, RZ, 0x1f, R141 ;  /* 0x0000001fff1a7819 */ /* 0x000fc4000001148d */
[----:B------:R-:W-:Y:S02]  /*44d0*/  LEA R126, P0, R141, c[0x0][0x168], 0x4 ;  /* 0x00005a008d7e7a11 */ /* 0x000fe400078020ff */
[----:B------:R-:W-:Y:S02]  /*44e0*/  SHF.R.S32.HI R24, RZ, 0x1f, R143 ;  /* 0x0000001fff187819 */ /* 0x000fe4000001148f */
[----:B------:R-:W-:Y:S02]  /*44f0*/  LEA R128, P1, R143, c[0x0][0x160], 0x4 ;  /* 0x000058008f807a11 */ /* 0x000fe400078220ff */
[----:B------:R-:W-:Y:S02]  /*4500*/  SHF.L.U64.HI R4, R27, 0x2, R10 ;  /* 0x000000021b047819 */ /* 0x000fe4000001020a */
[----:B------:R-:W-:Y:S02]  /*4510*/  SHF.R.S32.HI R136, RZ, 0x5, R136 ;  /* 0x00000005ff887819 */ /* 0x000fe40000011488 */
[----:B------:R-:W-:-:S02]  /*4520*/  LOP3.LUT R139, R28, 0x5c, R129, 0x78, !PT ;  /* 0x0000005c1c8b7812 */ /* 0x000fc400078e7881 */
[----:B------:R-:W-:Y:S02]  /*4530*/  LOP3.LUT R135, R135, 0x400, R132, 0xf8, !PT ;  /* 0x0000040087877812 */ /* 0x000fe400078ef884 */
[C---:B------:R-:W-:Y:S01]  /*4540*/  SHF.L.U64.HI R8, R18.reuse, 0x2, R9 ;  /* 0x0000000212087819 */ /* 0x040fe20000010209 */
[----:B------:R-:W-:Y:S01]  /*4550*/  IMAD.SHL.U32 R9, R18, 0x4, RZ ;  /* 0x0000000412097824 */ /* 0x000fe200078e00ff */
[C---:B------:R-:W-:Y:S01]  /*4560*/  SHF.L.U64.HI R10, R14.reuse, 0x2, R11 ;  /* 0x000000020e0a7819 */ /* 0x040fe2000001020b */
[----:B------:R-:W-:Y:S01]  /*4570*/  IMAD.SHL.U32 R11, R14, 0x4, RZ ;  /* 0x000000040e0b7824 */ /* 0x000fe200078e00ff */
[----:B------:R-:W-:Y:S01]  /*4580*/  SHF.L.U64.HI R106, R38, 0x2, R95 ;  /* 0x00000002266a7819 */ /* 0x000fe2000001025f */
[C---:B------:R-:W-:Y:S01]  /*4590*/  IMAD.SHL.U32 R95, R22.reuse, 0x4, RZ ;  /* 0x00000004165f7824 */ /* 0x040fe200078e00ff */
[C---:B------:R-:W-:Y:S01]  /*45a0*/  SHF.L.U64.HI R120, R119.reuse, 0x2, R120 ;  /* 0x0000000277787819 */ /* 0x040fe20000010278 */
[----:B------:R-:W-:Y:S01]  /*45b0*/  IMAD.SHL.U32 R119, R119, 0x4, RZ ;  /* 0x0000000477777824 */ /* 0x000fe200078e00ff */
        /* <DEDUP_REMOVED lines=8> */
[----:B------:R-:W-:-:S02]  /*4640*/  SHF.L.U64.HI R96, R22, 0x2, R67 ;  /* 0x0000000216607819 */ /* 0x000fc40000010243 */
        /* <DEDUP_REMOVED lines=25> */
[----:B------:R-:W-:Y:S02]  /*47e0*/  SHF.L.U64.HI R108, R39, 0x2, R108 ;  /* 0x00000002276c7819 */ /* 0x000fe4000001026c */
[----:B------:R-:W-:Y:S02]  /*47f0*/  SHF.L.U64.HI R104, R36, 0x2, R77 ;  /* 0x0000000224687819 */ /* 0x000fe4000001024d */
[----:B------:R-:W-:Y:S02]  /*4800*/  SHF.L.U64.HI R102, R34, 0x2, R79 ;  /* 0x0000000222667819 */ /* 0x000fe4000001024f */
[----:B------:R-:W-:Y:S02]  /*4810*/  SHF.L.U64.HI R100, R33, 0x2, R100 ;  /* 0x0000000221647819 */ /* 0x000fe40000010264 */
[----:B------:R-:W-:Y:S02]  /*4820*/  SHF.L.U64.HI R98, R31, 0x2, R98 ;  /* 0x000000021f627819 */ /* 0x000fe40000010262 */
[----:B------:R-:W-:-:S02]  /*4830*/  SHF.L.U64.HI R22, R29, 0x2, R64 ;  /* 0x000000021d167819 */ /* 0x000fc40000010240 */
[C-C-:B------:R-:W-:Y:S02]  /*4840*/  SHF.L.U64.HI R123, R141.reuse, 0x2, R26.reuse ;  /* 0x000000028d7b7819 */ /* 0x140fe4000001021a */
[----:B------:R-:W-:Y:S02]  /*4850*/  LEA.HI.X R125, R141, c[0x0][0x16c], R26, 0x4, P0 ;  /* 0x00005b008d7d7a11 */ /* 0x000fe400000f241a */
[C-C-:B------:R-:W-:Y:S02]  /*4860*/  SHF.L.U64.HI R124, R143.reuse, 0x2, R24.reuse ;  /* 0x000000028f7c7819 */ /* 0x140fe40000010218 */
[----:B------:R-:W-:Y:S02]  /*4870*/  LEA.HI.X R127, R143, c[0x0][0x164], R24, 0x4, P1 ;  /* 0x000059008f7f7a11 */ /* 0x000fe400008f2418 */
[----:B------:R-:W-:Y:S02]  /*4880*/  IADD3 R134, R136, -0x4, RZ ;  /* 0xfffffffc88867810 */ /* 0x000fe40007ffe0ff */
[----:B------:R-:W-:-:S02]  /*4890*/  LOP3.LUT R137, R139, 0x20, RZ, 0x3c, !PT ;  /* 0x000000208b897812 */ /* 0x000fc400078e3cff */
[----:B------:R-:W-:Y:S02]  /*48a0*/  LOP3.LUT R133, R135, 0x40, RZ, 0x3c, !PT ;  /* 0x0000004087857812 */ /* 0x000fe400078e3cff */
.L_x_2:
[----:B------:R-:W-:-:S04]  /*48b0*/  DEPBAR.LE SB0, 0x6 ;  /* 0x000081800000791a */ /* 0x000fc80000000000 */
[----:B------:R-:W-:Y:S02]  /*48c0*/  IADD3 R130, R130, 0x1, RZ ;  /* 0x0000000182827810 */ /* 0x000fe40007ffe0ff */
[----:B------:R-:W-:Y:S01]  /*48d0*/  IADD3 R131, R131, 0x1, RZ ;  /* 0x0000000183837810 */ /* 0x000fe20007ffe0ff */
[----:B------:R-:W-:Y:S01]  /*48e0*/  BAR.SYNC.DEFER_BLOCKING 0x0 ;  /* 0x0000000000007b1d */ /* 0x000fe20000010000 */
[----:B------:R-:W-:Y:S02]  /*48f0*/  ISETP.GT.AND P0, PT, R130, 0x3, PT ;  /* 0x000000038200780c */ /* 0x000fe40003f04270 */
[----:B------:R-:W-:Y:S01]  /*4900*/  ISETP.LE.AND P5, PT, R134, UR4, PT ;  /* 0x0000000486007c0c */ /* 0x000fe2000bfa3270 */
[----:B------:R-:W-:Y:S01]  /*4910*/  UIADD3 UR4, UR4, 0x1, URZ ;  /* 0x0000000104047890 */ /* 0x000fe2000fffe03f */
[----:B------:R-:W-:Y:S02]  /*4920*/  SEL R130, R130, RZ, !P0 ;  /* 0x000000ff82827207 */ /* 0x000fe40004000000 */
[----:B------:R-:W-:-:S03]  /*4930*/  ISETP.GE.AND P0, PT, R162, UR5, PT ;  /* 0x00000005a2007c0c */ /* 0x000fc6000bf06270 */
[C---:B------:R-:W-:Y:S02]  /*4940*/  IMAD R164, R130.reuse, 0x2000, R139 ;  /* 0x0000200082a47824 */ /* 0x040fe400078e028b */
[C---:B------:R-:W-:Y:S02]  /*4950*/  IMAD R163, R130.reuse, 0x2000, R137 ;  /* 0x0000200082a37824 */ /* 0x040fe400078e0289 */
[C---:B------:R-:W-:Y:S01]  /*4960*/  IMAD R165, R130.reuse, 0x2000, R135 ;  /* 0x0000200082a57824 */ /* 0x040fe200078e0287 */
[----:B------:R-:W-:Y:S04]  /*4970*/  LDS R64, [R164+0x80] ;  /* 0x00008000a4407984 */ /* 0x000fe80000000800 */
[----:B------:R-:W-:Y:S04]  /*4980*/  LDS R66, [R164+0x480] ;  /* 0x00048000a4427984 */ /* 0x000fe80000000800 */
[----:B--2---:R-:W-:Y:S04]  /*4990*/  LDS R65, [R163+0x80] ;  /* 0x00008000a3417984 */ /* 0x004fe80000000800 */
[----:B------:R-:W-:Y:S04]  /*49a0*/  LDS R67, [R163+0x480] ;  /* 0x00048000a3437984 */ /* 0x000fe80000000800 */
[----:B------:R-:W1:Y:S04]  /*49b0*/  LDSM.16.M88.4 R36, [R165+0x8000] ;  /* 0x00800000a524783b */ /* 0x000e680000000200 */
[----:B------:R-:W2:Y:S04]  /*49c0*/  LDSM.16.M88.4 R32, [R165+0x8800] ;  /* 0x00880000a520783b */ /* 0x000ea80000000200 */
[----:B------:R-:W3:Y:S04]  /*49d0*/  LDSM.16.M88.4 R28, [R165+0x9000] ;  /* 0x00900000a51c783b */ /* 0x000ee80000000200 */
[----:B------:R-:W-:Y:S04]  /*49e0*/  LDS R76, [R164] ;  /* 0x00000000a44c7984 */ /* 0x000fe80000000800 */
[----:B------:R-:W-:Y:S04]  /*49f0*/  LDS R78, [R164+0x400] ;  /* 0x00040000a44e7984 */ /* 0x000fe80000000800 */
[----:B------:R-:W-:Y:S04]  /*4a00*/  LDS R77, [R163] ;  /* 0x00000000a34d7984 */ /* 0x000fe80000000800 */
[----:B------:R-:W4:Y:S04]  /*4a10*/  LDS R79, [R163+0x400] ;  /* 0x00040000a34f7984 */ /* 0x000f280000000800 */
[----:B------:R5:W4:Y:S02]  /*4a20*/  LDSM.16.M88.4 R24, [R165+0x9800] ;  /* 0x00980000a518783b */ /* 0x000b240000000200 */
[----:B-----5:R-:W-:Y:S01]  /*4a30*/  IMAD R165, R130, 0x2000, R133 ;  /* 0x0000200082a57824 */ /* 0x020fe200078e0285 */
[C---:B-1----:R-:W-:Y:S08]  /*4a40*/  HMMA.1688.F32.TF32 R40, R64.reuse, R36, R40 ;  /* 0x000000244028723c */ /* 0x042ff00000081028 */
[C---:B--2---:R-:W-:Y:S08]  /*4a50*/  HMMA.1688.F32.TF32 R44, R64.reuse, R32, R44 ;  /* 0x00000020402c723c */ /* 0x044ff0000008102c */
[----:B---3--:R-:W-:Y:S08]  /*4a60*/  HMMA.1688.F32.TF32 R68, R64, R28, R68 ;  /* 0x0000001c4044723c */ /* 0x008ff00000081044 */
[C---:B----4-:R-:W-:Y:S01]  /*4a70*/  HMMA.1688.F32.TF32 R56, R76.reuse, R36, R56 ;  /* 0x000000244c38723c */ /* 0x050fe20000081038 */
[----:B------:R-:W-:Y:S04]  /*4a80*/  LDS R36, [R164+0x1080] ;  /* 0x00108000a4247984 */ /* 0x000fe80000000800 */
[----:B------:R-:W-:Y:S03]  /*4a90*/  LDS R37, [R163+0x1080] ;  /* 0x00108000a3257984 */ /* 0x000fe60000000800 */
[C---:B------:R-:W-:Y:S08]  /*4aa0*/  HMMA.1688.F32.TF32 R48, R76.reuse, R32, R48 ;  /* 0x000000204c30723c */ /* 0x040ff00000081030 */
[C---:B------:R-:W-:Y:S08]  /*4ab0*/  HMMA.1688.F32.TF32 R52, R76.reuse, R28, R52 ;  /* 0x0000001c4c34723c */ /* 0x040ff00000081034 */
[-C--:B------:R-:W-:Y:S01]  /*4ac0*/  HMMA.1688.F32.TF32 R72, R76, R24.reuse, R72 ;  /* 0x000000184c48723c */ /* 0x080fe20000081048 */
[----:B------:R-:W-:Y:S04]  /*4ad0*/  LDS R76, [R164+0x800] ;  /* 0x00080000a44c7984 */ /* 0x000fe80000000800 */
[----:B------:R-:W-:Y:S03]  /*4ae0*/  LDS R78, [R164+0xc00] ;  /* 0x000c0000a44e7984 */ /* 0x000fe60000000800 */
[----:B------:R-:W-:Y:S01]  /*4af0*/  HMMA.1688.F32.TF32 R64, R64, R24, R60 ;  /* 0x000000184040723c */ /* 0x000fe2000008103c */
[----:B------:R-:W-:Y:S04]  /*4b00*/  LDS R77, [R163+0x800] ;  /* 0x00080000a34d7984 */ /* 0x000fe80000000800 */
[----:B------:R-:W1:Y:S04]  /*4b10*/  LDS R79, [R163+0xc00] ;  /* 0x000c0000a34f7984 */ /* 0x000e680000000800 */
[----:B------:R-:W-:Y:S04]  /*4b20*/  LDS R60, [R164+0x880] ;  /* 0x00088000a43c7984 */ /* 0x000fe80000000800 */
[----:B------:R-:W-:Y:S04]  /*4b30*/  LDS R62, [R164+0xc80] ;  /* 0x000c8000a43e7984 */ /* 0x000fe80000000800 */
[----:B------:R-:W-:Y:S04]  /*4b40*/  LDS R61, [R163+0x880] ;  /* 0x00088000a33d7984 */ /* 0x000fe80000000800 */
[----:B------:R-:W2:Y:S01]  /*4b50*/  LDS R63, [R163+0xc80] ;  /* 0x000c8000a33f7984 */ /* 0x000ea20000000800 */
[C---:B-1----:R-:W-:Y:S08]  /*4b60*/  HMMA.1688.F32.TF32 R56, R76.reuse, R38, R56 ;  /* 0x000000264c38723c */ /* 0x042ff00000081038 */
[C---:B------:R-:W-:Y:S08]  /*4b70*/  HMMA.1688.F32.TF32 R48, R76.reuse, R34, R48 ;  /* 0x000000224c30723c */ /* 0x040ff00000081030 */
[C---:B------:R-:W-:Y:S08]  /*4b80*/  HMMA.1688.F32.TF32 R52, R76.reuse, R30, R52 ;  /* 0x0000001e4c34723c */ /* 0x040ff00000081034 */
[----:B------:R-:W-:Y:S01]  /*4b90*/  HMMA.1688.F32.TF32 R72, R76, R26, R72 ;  /* 0x0000001a4c48723c */ /* 0x000fe20000081048 */
[----:B------:R-:W-:Y:S04]  /*4ba0*/  LDS R76, [R164+0x1000] ;  /* 0x00100000a44c7984 */ /* 0x000fe80000000800 */
[----:B------:R-:W-:Y:S03]  /*4bb0*/  LDS R78, [R164+0x1400] ;  /* 0x00140000a44e7984 */ /* 0x000fe60000000800 */
[C---:B--2---:R-:W-:Y:S01]  /*4bc0*/  HMMA.1688.F32.TF32 R40, R60.reuse, R38, R40 ;  /* 0x000000263c28723c */ /* 0x044fe20000081028 */
[----:B------:R-:W-:Y:S04]  /*4bd0*/  LDS R77, [R163+0x1000] ;  /* 0x00100000a34d7984 */ /* 0x000fe80000000800 */
[----:B------:R-:W-:Y:S03]  /*4be0*/  LDS R79, [R163+0x1400] ;  /* 0x00140000a34f7984 */ /* 0x000fe60000000800 */
[C---:B------:R-:W-:Y:S01]  /*4bf0*/  HMMA.1688.F32.TF32 R64, R60.reuse, R26, R64 ;  /* 0x0000001a3c40723c */ /* 0x040fe20000081040 */
[----:B------:R-:W-:Y:S04]  /*4c00*/  LDS R38, [R164+0x1480] ;  /* 0x00148000a4267984 */ /* 0x000fe80000000800 */
[----:B------:R-:W-:Y:S03]  /*4c10*/  LDS R39, [R163+0x1480] ;  /* 0x00148000a3277984 */ /* 0x000fe60000000800 */
[C---:B------:R-:W-:Y:S01]  /*4c20*/  HMMA.1688.F32.TF32 R32, R60.reuse, R34, R44 ;  /* 0x000000223c20723c */ /* 0x040fe2000008102c */
[----:B------:R-:W1:Y:S04]  /*4c30*/  LDSM.16.M88.4 R24, [R165+0x8000] ;  /* 0x00800000a518783b */ /* 0x000e680000000200 */
[----:B------:R-:W2:Y:S03]  /*4c40*/  LDSM.16.M88.4 R44, [R165+0x8800] ;  /* 0x00880000a52c783b */ /* 0x000ea60000000200 */
[----:B------:R-:W-:Y:S01]  /*4c50*/  HMMA.1688.F32.TF32 R68, R60, R30, R68 ;  /* 0x0000001e3c44723c */ /* 0x000fe20000081044 */
[----:B------:R-:W3:Y:S04]  /*4c60*/  LDSM.16.M88.4 R28, [R165+0x9000] ;  /* 0x00900000a51c783b */ /* 0x000ee80000000200 */
[----:B------:R-:W4:Y:S03]  /*4c70*/  LDSM.16.M88.4 R60, [R165+0x9800] ;  /* 0x00980000a53c783b */ /* 0x000f260000000200 */
[-C--:B-1----:R-:W-:Y:S08]  /*4c80*/  HMMA.1688.F32.TF32 R56, R76, R24.reuse, R56 ;  /* 0x000000184c38723c */ /* 0x082ff00000081038 */
[----:B------:R-:W-:Y:S07]  /*4c90*/  HMMA.1688.F32.TF32 R40, R36, R24, R40 ;  /* 0x000000182428723c */ /* 0x000fee0000081028 */
[----:B------:R-:W-:Y:S01]  /*4ca0*/  SEL R24, RZ, 0x4, P0 ;  /* 0x00000004ff187807 */ /* 0x000fe20000000000 */
[----:B--2---:R-:W-:Y:S01]  /*4cb0*/  HMMA.1688.F32.TF32 R48, R76, R44, R48 ;  /* 0x0000002c4c30723c */ /* 0x004fe20000081030 */
[----:B------:R-:W-:-:S02]  /*4cc0*/  ISETP.GE.AND P0, PT, R159, UR5, PT ;  /* 0x000000059f007c0c */ /* 0x000fc4000bf06270 */
[----:B------:R-:W-:Y:S02]  /*4cd0*/  SEL R24, R24, RZ, !P5 ;  /* 0x000000ff18187207 */ /* 0x000fe40006800000 */
[----:B------:R-:W-:Y:S02]  /*4ce0*/  SEL R25, RZ, 0x4, P0 ;  /* 0x00000004ff197807 */ /* 0x000fe40000000000 */
[----:B------:R-:W-:Y:S01]  /*4cf0*/  ISETP.GT.AND P0, PT, R131, 0x3, PT ;  /* 0x000000038300780c */ /* 0x000fe20003f04270 */
[----:B------:R-:W-:Y:S01]  /*4d00*/  HMMA.1688.F32.TF32 R32, R36, R44, R32 ;  /* 0x0000002c2420723c */ /* 0x000fe20000081020 */
[----:B------:R-:W-:Y:S02]  /*4d10*/  SEL R25, R25, RZ, !P5 ;  /* 0x000000ff19197207 */ /* 0x000fe40006800000 */
[----:B------:R-:W-:Y:S02]  /*4d20*/  SEL R131, R131, RZ, !P0 ;  /* 0x000000ff83837207 */ /* 0x000fe40004000000 */
[----:B------:R-:W-:-:S02]  /*4d30*/  ISETP.NE.U32.AND P1, PT, R24, RZ, PT ;  /* 0x000000ff1800720c */ /* 0x000fc40003f25070 */
[----:B------:R-:W-:Y:S01]  /*4d40*/  IADD3 R24, P3, R128, R21, RZ ;  /* 0x0000001580187210 */ /* 0x000fe20007f7e0ff */
[----:B---3--:R-:W-:Y:S01]  /*4d50*/  HMMA.1688.F32.TF32 R52, R76, R28, R52 ;  /* 0x0000001c4c34723c */ /* 0x008fe20000081034 */
[----:B------:R-:W-:Y:S01]  /*4d60*/  ISETP.NE.U32.AND P2, PT, R25, RZ, PT ;  /* 0x000000ff1900720c */ /* 0x000fe20003f45070 */
[----:B------:R-:W-:Y:S02]  /*4d70*/  IMAD R45, R131, 0x2000, R144 ;  /* 0x00002000832d7824 */ /* 0x000fe400078e0290 */
[----:B------:R-:W-:Y:S01]  /*4d80*/  IMAD.X R25, R127, 0x1, R20, P3 ;  /* 0x000000017f197824 */ /* 0x000fe200018e0614 */
[----:B------:R-:W-:-:S03]  /*4d90*/  ISETP.GE.AND P3, PT, R152, UR5, PT ;  /* 0x0000000598007c0c */ /* 0x000fc6000bf66270 */
[----:B----4-:R-:W-:Y:S01]  /*4da0*/  HMMA.1688.F32.TF32 R72, R76, R60, R72 ;  /* 0x0000003c4c48723c */ /* 0x010fe20000081048 */
[----:B------:R-:W-:Y:S04]  /*4db0*/  LDS R76, [R164+0x1800] ;  /* 0x00180000a44c7984 */ /* 0x000fe80000000800 */
[----:B------:R-:W-:Y:S03]  /*4dc0*/  LDS R78, [R164+0x1c00] ;  /* 0x001c0000a44e7984 */ /* 0x000fe60000000800 */
[C---:B------:R-:W-:Y:S01]  /*4dd0*/  HMMA.1688.F32.TF32 R68, R36.reuse, R28, R68 ;  /* 0x0000001c2444723c */ /* 0x040fe20000081044 */
[----:B------:R-:W-:Y:S04]  /*4de0*/  LDS R77, [R163+0x1800] ;  /* 0x00180000a34d7984 */ /* 0x000fe80000000800 */
[----:B------:R-:W1:Y:S02]  /*4df0*/  LDS R79, [R163+0x1c00] ;  /* 0x001c0000a34f7984 */ /* 0x000e640000000800 */
[----:B------:R-:W-:Y:S01]  /*4e00*/  IADD3 R28, P0, R128, R17, RZ ;  /* 0x00000011801c7210 */ /* 0x000fe20007f1e0ff */
[----:B------:R-:W-:Y:S01]  /*4e10*/  HMMA.1688.F32.TF32 R64, R36, R60, R64 ;  /* 0x0000003c2440723c */ /* 0x000fe20000081040 */
[----:B------:R-:W-:Y:S03]  /*4e20*/  LDS R36, [R164+0x1880] ;  /* 0x00188000a4247984 */ /* 0x000fe60000000800 */
[----:B------:R-:W-:Y:S01]  /*4e30*/  IMAD.X R29, R127, 0x1, R16, P0 ;  /* 0x000000017f1d7824 */ /* 0x000fe200000e0610 */
[----:B------:R-:W-:Y:S01]  /*4e40*/  LDS R38, [R164+0x1c80] ;  /* 0x001c8000a4267984 */ /* 0x000fe20000000800 */
[----:B------:R-:W-:-:S03]  /*4e50*/  ISETP.GE.AND P0, PT, R157, UR5, PT ;  /* 0x000000059d007c0c */ /* 0x000fc6000bf06270 */
[----:B------:R-:W-:Y:S01]  /*4e60*/  LDS R37, [R163+0x1880] ;  /* 0x00188000a3257984 */ /* 0x000fe20000000800 */
[----:B------:R-:W-:Y:S02]  /*4e70*/  SEL R44, RZ, 0x4, P0 ;  /* 0x00000004ff2c7807 */ /* 0x000fe40000000000 */
[----:B------:R-:W-:Y:S01]  /*4e80*/  ISETP.GE.AND P0, PT, R155, UR5, PT ;  /* 0x000000059b007c0c */ /* 0x000fe2000bf06270 */
[----:B------:R-:W2:Y:S01]  /*4e90*/  LDS R39, [R163+0x1c80] ;  /* 0x001c8000a3277984 */ /* 0x000ea20000000800 */
[----:B------:R-:W-:-:S03]  /*4ea0*/  SEL R44, R44, RZ, !P5 ;  /* 0x000000ff2c2c7207 */ /* 0x000fc60006800000 */
[----:B------:R-:W-:Y:S01]  /*4eb0*/  BAR.SYNC.DEFER_BLOCKING 0x0 ;  /* 0x0000000000007b1d */ /* 0x000fe20000010000 */
[C---:B-1----:R-:W-:Y:S05]  /*4ec0*/  HMMA.1688.F32.TF32 R56, R76.reuse, R26, R56 ;  /* 0x0000001a4c38723c */ /* 0x042fea0000081038 */
[----:B------:R-:W-:Y:S01]  /*4ed0*/  @!PT LDS RZ, [RZ] ;  /* 0x00000000fffff984 */ /* 0x000fe20000000800 */
[----:B------:R-:W-:Y:S01]  /*4ee0*/  @!PT LDS RZ, [RZ] ;  /* 0x00000000fffff984 */ /* 0x000fe20000000800 */
[----:B------:R-:W-:Y:S01]  /*4ef0*/  @!PT LDS RZ, [RZ] ;  /* 0x00000000fffff984 */ /* 0x000fe20000000800 */
[----:B------:R1:W-:Y:S01]  /*4f00*/  LDGSTS.E [R45], [R24.64], P1 ;  /* 0x00000000182d7fae */ /* 0x0003e20008921848 */
[----:B------:R-:W-:Y:S02]  /*4f10*/  ISETP.NE.U32.AND P1, PT, R44, RZ, PT ;  /* 0x000000ff2c00720c */ /* 0x000fe40003f25070 */
[----:B------:R-:W-:Y:S01]  /*4f20*/  SEL R44, RZ, 0x4, P0 ;  /* 0x00000004ff2c7807 */ /* 0x000fe20000000000 */
[----:B------:R3:W-:Y:S01]  /*4f30*/  LDGSTS.E [R45+0x400], [R28.64], P2 ;  /* 0x004000001c2d7fae */ /* 0x0007e20009121848 */
[----:B------:R-:W-:Y:S02]  /*4f40*/  HMMA.1688.F32.TF32 R48, R76, R46, R48 ;  /* 0x0000002e4c30723c */ /* 0x000fe40000081030 */
[----:B------:R-:W-:-:S04]  /*4f50*/  SEL R44, R44, RZ, !P5 ;  /* 0x000000ff2c2c7207 */ /* 0x000fc80006800000 */
[----:B------:R-:W-:Y:S02]  /*4f60*/  ISETP.NE.U32.AND P0, PT, R44, RZ, PT ;  /* 0x000000ff2c00720c */ /* 0x000fe40003f05070 */
[----:B-1----:R-:W-:Y:S01]  /*4f70*/  IADD3 R24, P2, R128, R13, RZ ;  /* 0x0000000d80187210 */ /* 0x002fe20007f5e0ff */
[----:B--2---:R-:W-:Y:S04]  /*4f80*/  HMMA.1688.F32.TF32 R40, R36, R26, R40 ;  /* 0x0000001a2428723c */ /* 0x004fe80000081028 */
[----:B------:R-:W-:-:S04]  /*4f90*/  IMAD.X R25, R127, 0x1, R12, P2 ;  /* 0x000000017f197824 */ /* 0x000fc800010e060c */
[----:B------:R-:W-:Y:S01]  /*4fa0*/  HMMA.1688.F32.TF32 R52, R76, R30, R52 ;  /* 0x0000001e4c34723c */ /* 0x000fe20000081034 */
[----:B------:R1:W-:Y:S01]  /*4fb0*/  LDGSTS.E [R45+0x800], [R24.64], P1 ;  /* 0x00800000182d7fae */ /* 0x0003e20008921848 */
[----:B---3--:R-:W-:-:S05]  /*4fc0*/  IADD3 R28, P1, R128, R9, RZ ;  /* 0x00000009801c7210 */ /* 0x008fca0007f3e0ff */
[----:B------:R-:W-:Y:S01]  /*4fd0*/  IMAD.X R29, R127, 0x1, R8, P1 ;  /* 0x000000017f1d7824 */ /* 0x000fe200008e0608 */
[----:B------:R-:W-:Y:S04]  /*4fe0*/  HMMA.1688.F32.TF32 R68, R36, R30, R68 ;  /* 0x0000001e2444723c */ /* 0x000fe80000081044 */
[----:B------:R2:W-:Y:S01]  /*4ff0*/  LDGSTS.E [R45+0xc00], [R28.64], P0 ;  /* 0x00c000001c2d7fae */ /* 0x0005e20008121848 */
[----:B------:R-:W-:Y:S02]  /*5000*/  ISETP.GE.AND P0, PT, R153, UR5, PT ;  /* 0x0000000599007c0c */ /* 0x000fe4000bf06270 */
[----:B-1----:R-:W-:Y:S01]  /*5010*/  IADD3 R24, P2, R128, R5, RZ ;  /* 0x0000000580187210 */ /* 0x002fe20007f5e0ff */
[----:B------:R-:W-:Y:S01]  /*5020*/  HMMA.1688.F32.TF32 R72, R76, R62, R72 ;  /* 0x0000003e4c48723c */ /* 0x000fe20000081048 */
[----:B------:R-:W-:-:S02]  /*5030*/  SEL R44, RZ, 0x4, P0 ;  /* 0x00000004ff2c7807 */ /* 0x000fc40000000000 */
[----:B------:R-:W-:Y:S01]  /*5040*/  ISETP.GE.AND P0, PT, R151, UR5, PT ;  /* 0x0000000597007c0c */ /* 0x000fe2000bf06270 */
[----:B------:R-:W-:Y:S01]  /*5050*/  IMAD.X R25, R127, 0x1, R4, P2 ;  /* 0x000000017f197824 */ /* 0x000fe200010e0604 */
[----:B------:R-:W-:-:S03]  /*5060*/  SEL R44, R44, RZ, !P5 ;  /* 0x000000ff2c2c7207 */ /* 0x000fc60006800000 */
[----:B------:R-:W-:Y:S01]  /*5070*/  HMMA.1688.F32.TF32 R60, R36, R62, R64 ;  /* 0x0000003e243c723c */ /* 0x000fe20000081040 */
[----:B------:R-:W-:Y:S02]  /*5080*/  ISETP.NE.U32.AND P1, PT, R44, RZ, PT ;  /* 0x000000ff2c00720c */ /* 0x000fe40003f25070 */
[----:B------:R-:W-:-:S04]  /*5090*/  SEL R44, RZ, 0x4, P0 ;  /* 0x00000004ff2c7807 */ /* 0x000fc80000000000 */
[----:B------:R-:W-:Y:S01]  /*50a0*/  SEL R44, R44, RZ, !P5 ;  /* 0x000000ff2c2c7207 */ /* 0x000fe20006800000 */
[----:B------:R-:W-:-:S03]  /*50b0*/  IMAD R65, R131, 0x2000, R138 ;  /* 0x0000200083417824 */ /* 0x000fc600078e028a */
[----:B------:R-:W-:-:S03]  /*50c0*/  ISETP.NE.U32.AND P0, PT, R44, RZ, PT ;  /* 0x000000ff2c00720c */ /* 0x000fc60003f05070 */
[----:B------:R1:W-:Y:S01]  /*50d0*/  LDGSTS.E [R45+0x1000], [R24.64], P1 ;  /* 0x01000000182d7fae */ /* 0x0003e20008921848 */
[----:B--2---:R-:W-:-:S05]  /*50e0*/  IADD3 R28, P1, R128, R0, RZ ;  /* 0x00000000801c7210 */ /* 0x004fca0007f3e0ff */
[----:B------:R-:W-:-:S05]  /*50f0*/  IMAD.X R29, R127, 0x1, R22, P1 ;  /* 0x000000017f1d7824 */ /* 0x000fca00008e0616 */
[----:B------:R2:W-:Y:S01]  /*5100*/  LDGSTS.E [R45+0x1400], [R28.64], P0 ;  /* 0x014000001c2d7fae */ /* 0x0005e20008121848 */
[----:B------:R-:W-:Y:S02]  /*5110*/  ISETP.GE.AND P0, PT, R149, UR5, PT ;  /* 0x0000000595007c0c */ /* 0x000fe4000bf06270 */
[----:B-1----:R-:W-:Y:S02]  /*5120*/  IADD3 R24, P2, R128, R81, RZ ;  /* 0x0000005180187210 */ /* 0x002fe40007f5e0ff */
[----:B------:R-:W-:Y:S02]  /*5130*/  SEL R44, RZ, 0x4, P0 ;  /* 0x00000004ff2c7807 */ /* 0x000fe40000000000 */
[----:B------:R-:W-:Y:S01]  /*5140*/  ISETP.GE.AND P0, PT, R147, UR5, PT ;  /* 0x0000000593007c0c */ /* 0x000fe2000bf06270 */
[----:B------:R-:W-:Y:S01]  /*5150*/  IMAD.X R25, R127, 0x1, R82, P2 ;  /* 0x000000017f197824 */ /* 0x000fe200010e0652 */
[----:B------:R-:W-:-:S04]  /*5160*/  SEL R44, R44, RZ, !P5 ;  /* 0x000000ff2c2c7207 */ /* 0x000fc80006800000 */
[----:B------:R-:W-:Y:S02]  /*5170*/  ISETP.NE.U32.AND P1, PT, R44, RZ, PT ;  /* 0x000000ff2c00720c */ /* 0x000fe40003f25070 */
[----:B------:R-:W-:-:S04]  /*5180*/  SEL R44, RZ, 0x4, P0 ;  /* 0x00000004ff2c7807 */ /* 0x000fc80000000000 */
[----:B------:R-:W-:-:S04]  /*5190*/  SEL R44, R44, RZ, !P5 ;  /* 0x000000ff2c2c7207 */ /* 0x000fc80006800000 */
        /* <DEDUP_REMOVED lines=10> */
[----:B------:R-:W-:Y:S02]  /*5240*/  SEL R26, R26, RZ, !P5 ;  /* 0x000000ff1a1a7207 */ /* 0x000fe40006800000 */
[----:B------:R-:W-:Y:S01]  /*5250*/  SEL R27, RZ, 0x4, P0 ;  /* 0x00000004ff1b7807 */ /* 0x000fe20000000000 */
[----:B--2---:R-:W-:Y:S01]  /*5260*/  HMMA.1688.F32.TF32 R44, R36, R46, R32 ;  /* 0x0000002e242c723c */ /* 0x004fe20000081020 */
[----:B------:R-:W-:-:S02]  /*5270*/  ISETP.GE.AND P1, PT, R156, UR5, PT ;  /* 0x000000059c007c0c */ /* 0x000fc4000bf26270 */
[----:B------:R-:W-:Y:S02]  /*5280*/  SEL R27, R27, RZ, !P5 ;  /* 0x000000ff1b1b7207 */ /* 0x000fe40006800000 */
[----:B------:R-:W-:Y:S02]  /*5290*/  ISETP.NE.U32.AND P2, PT, R26, RZ, PT ;  /* 0x000000ff1a00720c */ /* 0x000fe40003f45070 */
[----:B------:R-:W-:Y:S01]  /*52a0*/  ISETP.NE.U32.AND P0, PT, R27, RZ, PT ;  /* 0x000000ff1b00720c */ /* 0x000fe20003f05070 */
[C---:B------:R-:W-:Y:S01]  /*52b0*/  IMAD R33, R131.reuse, 0x2000, R142 ;  /* 0x0000200083217824 */ /* 0x040fe200078e028e */
[----:B------:R-:W-:Y:S01]  /*52c0*/  SEL R27, RZ, 0x4, P1 ;  /* 0x00000004ff1b7807 */ /* 0x000fe20000800000 */
[----:B------:R-:W-:Y:S01]  /*52d0*/  IMAD R39, R131, 0x2000, R140 ;  /* 0x0000200083277824 */ /* 0x000fe200078e028c */
[----:B------:R-:W-:Y:S02]  /*52e0*/  IADD3 R26, P1, R128, R15, RZ ;  /* 0x0000000f801a7210 */ /* 0x000fe40007f3e0ff */
[----:B------:R-:W-:-:S03]  /*52f0*/  SEL R28, R27, RZ, !P5 ;  /* 0x000000ff1b1c7207 */ /* 0x000fc60006800000 */
[----:B------:R-:W-:Y:S01]  /*5300*/  IMAD.X R27, R127, 0x1, R14, P1 ;  /* 0x000000017f1b7824 */ /* 0x000fe200008e060e */
[----:B------:R-:W-:Y:S01]  /*5310*/  ISETP.NE.U32.AND P1, PT, R28, RZ, PT ;  /* 0x000000ff1c00720c */ /* 0x000fe20003f25070 */
[----:B------:R1:W-:Y:S01]  /*5320*/  LDGSTS.E [R33+0x200], [R24.64], P2 ;  /* 0x0020000018217fae */ /* 0x0003e20009121848 */
[----:B------:R-:W-:-:S03]  /*5330*/  ISETP.GE.AND P2, PT, R154, UR5, PT ;  /* 0x000000059a007c0c */ /* 0x000fc6000bf46270 */
[----:B------:R2:W-:Y:S01]  /*5340*/  LDGSTS.E [R33+0x600], [R26.64], P0 ;  /* 0x006000001a217fae */ /* 0x0005e20008121848 */
[----:B------:R-:W-:Y:S02]  /*5350*/  ISETP.GE.AND P0, PT, R150, UR5, PT ;  /* 0x0000000596007c0c */ /* 0x000fe4000bf06270 */
[----:B------:R-:W-:Y:S02]  /*5360*/  SEL R28, RZ, 0x4, P2 ;  /* 0x00000004ff1c7807 */ /* 0x000fe40001000000 */
[----:B------:R-:W-:Y:S02]  /*5370*/  ISETP.GE.AND P2, PT, R148, UR5, PT ;  /* 0x0000000594007c0c */ /* 0x000fe4000bf46270 */
[----:B------:R-:W-:Y:S02]  /*5380*/  SEL R28, R28, RZ, !P5 ;  /* 0x000000ff1c1c7207 */ /* 0x000fe40006800000 */
[----:B-1----:R-:W-:Y:S02]  /*5390*/  SEL R24, RZ, 0x4, P3 ;  /* 0x00000004ff187807 */ /* 0x002fe40001800000 */
[----:B------:R-:W-:-:S02]  /*53a0*/  SEL R25, RZ, 0x4, P0 ;  /* 0x00000004ff197807 */ /* 0x000fc40000000000 */
[----:B------:R-:W-:Y:S02]  /*53b0*/  SEL R24, R24, RZ, !P5 ;  /* 0x000000ff18187207 */ /* 0x000fe40006800000 */
[----:B------:R-:W-:Y:S02]  /*53c0*/  SEL R25, R25, RZ, !P5 ;  /* 0x000000ff19197207 */ /* 0x000fe40006800000 */
[----:B------:R-:W-:Y:S02]  /*53d0*/  ISETP.NE.U32.AND P0, PT, R24, RZ, PT ;  /* 0x000000ff1800720c */ /* 0x000fe40003f05070 */
[----:B------:R-:W-:Y:S02]  /*53e0*/  IADD3 R24, P4, R128, R11, RZ ;  /* 0x0000000b80187210 */ /* 0x000fe40007f9e0ff */
[----:B------:R-:W-:Y:S02]  /*53f0*/  ISETP.NE.U32.AND P3, PT, R25, RZ, PT ;  /* 0x000000ff1900720c */ /* 0x000fe40003f65070 */
[----:B--2---:R-:W-:Y:S01]  /*5400*/  SEL R26, RZ, 0x4, P2 ;  /* 0x00000004ff1a7807 */ /* 0x004fe20001000000 */
[----:B------:R-:W-:Y:S01]  /*5410*/  IMAD.X R25, R127, 0x1, R10, P4 ;  /* 0x000000017f197824 */ /* 0x000fe200020e060a */
[----:B------:R-:W-:-:S02]  /*5420*/  ISETP.NE.U32.AND P6, PT, R28, RZ, PT ;  /* 0x000000ff1c00720c */ /* 0x000fc40003fc5070 */
[----:B------:R-:W-:Y:S02]  /*5430*/  ISETP.GE.AND P4, PT, R146, UR5, PT ;  /* 0x0000000592007c0c */ /* 0x000fe4000bf86270 */
[----:B------:R-:W-:Y:S01]  /*5440*/  IADD3 R28, P2, R128, R7, RZ ;  /* 0x00000007801c7210 */ /* 0x000fe20007f5e0ff */
[----:B------:R1:W-:Y:S01]  /*5450*/  LDGSTS.E [R33+0xa00], [R24.64], P1 ;  /* 0x00a0000018217fae */ /* 0x0003e20008921848 */
[----:B------:R-:W-:Y:S02]  /*5460*/  SEL R26, R26, RZ, !P5 ;  /* 0x000000ff1a1a7207 */ /* 0x000fe40006800000 */
[----:B------:R-:W-:Y:S01]  /*5470*/  SEL R27, RZ, 0x4, P4 ;  /* 0x00000004ff1b7807 */ /* 0x000fe20002000000 */
[----:B------:R-:W-:Y:S01]  /*5480*/  IMAD.X R29, R127, 0x1, R6, P2 ;  /* 0x000000017f1d7824 */ /* 0x000fe200010e0606 */
[----:B------:R-:W-:Y:S01]  /*5490*/  ISETP.GE.AND P1, PT, R145, UR5, PT ;  /* 0x0000000591007c0c */ /* 0x000fe2000bf26270 */
[----:B------:R-:W-:Y:S01]  /*54a0*/  UIADD3 UR5, UR5, -0x20, URZ ;  /* 0xffffffe005057890 */ /* 0x000fe2000fffe03f */
[----:B------:R-:W-:-:S02]  /*54b0*/  ISETP.NE.U32.AND P2, PT, R26, RZ, PT ;  /* 0x000000ff1a00720c */ /* 0x000fc40003f45070 */
[----:B------:R-:W-:Y:S01]  /*54c0*/  SEL R27, R27, RZ, !P5 ;  /* 0x000000ff1b1b7207 */ /* 0x000fe20006800000 */
[----:B------:R2:W-:Y:S01]  /*54d0*/  LDGSTS.E [R33+0xe00], [R28.64], P6 ;  /* 0x00e000001c217fae */ /* 0x0005e2000b121848 */
[----:B------:R-:W-:Y:S02]  /*54e0*/  IADD3 R26, P4, R128, R3, RZ ;  /* 0x00000003801a7210 */ /* 0x000fe40007f9e0ff */
[----:B------:R-:W-:Y:S02]  /*54f0*/  SEL R30, RZ, 0x4, P1 ;  /* 0x00000004ff1e7807 */ /* 0x000fe40000800000 */
[----:B------:R-:W-:Y:S01]  /*5500*/  ISETP.NE.U32.AND P1, PT, R27, RZ, PT ;  /* 0x000000ff1b00720c */ /* 0x000fe20003f25070 */
[----:B------:R-:W-:Y:S01]  /*5510*/  IMAD.X R27, R127, 0x1, R2, P4 ;  /* 0x000000017f1b7824 */ /* 0x000fe200020e0602 */
[----:B------:R-:W-:Y:S02]  /*5520*/  SEL R30, R30, RZ, !P5 ;  /* 0x000000ff1e1e7207 */ /* 0x000fe40006800000 */
[----:B-1----:R-:W-:-:S02]  /*5530*/  IADD3 R24, P5, R128, R23, RZ ;  /* 0x0000001780187210 */ /* 0x002fc40007fbe0ff */
[----:B------:R1:W-:Y:S01]  /*5540*/  LDGSTS.E [R33+0x1200], [R26.64], P0 ;  /* 0x012000001a217fae */ /* 0x0003e20008121848 */
[----:B------:R-:W-:Y:S02]  /*5550*/  IADD3 R34, P0, R128, R87, RZ ;  /* 0x0000005780227210 */ /* 0x000fe40007f1e0ff */
[----:B------:R-:W-:Y:S01]  /*5560*/  ISETP.NE.U32.AND P4, PT, R30, RZ, PT ;  /* 0x000000ff1e00720c */ /* 0x000fe20003f85070 */
[C---:B------:R-:W-:Y:S01]  /*5570*/  IMAD.X R25, R127.reuse, 0x1, R80, P5 ;  /* 0x000000017f197824 */ /* 0x040fe200028e0650 */
[----:B------:R-:W-:Y:S01]  /*5580*/  IADD3 R30, P6, R128, R83, RZ ;  /* 0x00000053801e7210 */ /* 0x000fe20007fde0ff */
[C---:B------:R-:W-:Y:S01]  /*5590*/  IMAD.X R35, R127.reuse, 0x1, R88, P0 ;  /* 0x000000017f237824 */ /* 0x040fe200000e0658 */
[C---:B------:R-:W-:Y:S02]  /*55a0*/  IADD3 R36, P0, R126.reuse, R93, RZ ;  /* 0x0000005d7e247210 */ /* 0x040fe40007f1e0ff */
[----:B------:R3:W-:Y:S01]  /*55b0*/  LDGSTS.E [R33+0x1600], [R24.64], P3 ;  /* 0x0160000018217fae */ /* 0x0007e20009921848 */
[----:B------:R-:W-:Y:S01]  /*55c0*/  IMAD.X R31, R127, 0x1, R84, P6 ;  /* 0x000000017f1f7824 */ /* 0x000fe200030e0654 */
[----:B--2---:R-:W-:Y:S01]  /*55d0*/  IADD3 R28, P3, R126, R89, RZ ;  /* 0x000000597e1c7210 */ /* 0x004fe20007f7e0ff */
[----:B------:R-:W-:-:S03]  /*55e0*/  IMAD.X R37, R125, 0x1, R94, P0 ;  /* 0x000000017d257824 */ /* 0x000fc600000e065e */
[----:B------:R2:W-:Y:S01]  /*55f0*/  LDGSTS.E [R33+0x1a00], [R30.64], P2 ;  /* 0x01a000001e217fae */ /* 0x0005e20009121848 */
[----:B------:R-:W-:-:S03]  /*5600*/  IMAD.X R29, R125, 0x1, R90, P3 ;  /* 0x000000017d1d7824 */ /* 0x000fc600018e065a */
[----:B------:R4:W-:Y:S01]  /*5610*/  LDGSTS.E [R33+0x1e00], [R34.64], P1 ;  /* 0x01e0000022217fae */ /* 0x0009e20008921848 */
[C---:B-1----:R-:W-:Y:S02]  /*5620*/  IADD3 R26, P1, R126.reuse, R97, RZ ;  /* 0x000000617e1a7210 */ /* 0x042fe40007f3e0ff */
[C---:B---3--:R-:W-:Y:S01]  /*5630*/  IADD3 R24, P0, R126.reuse, R101, RZ ;  /* 0x000000657e187210 */ /* 0x048fe20007f1e0ff */
[----:B------:R-:W0:Y:S02]  /*5640*/  LDGDEPBAR ;  /* 0x00000000000079af */ /* 0x000e240000000000 */
[C---:B------:R-:W-:Y:S02]  /*5650*/  IMAD.X R27, R125.reuse, 0x1, R98, P1 ;  /* 0x000000017d1b7824 */ /* 0x040fe400008e0662 */
[----:B------:R-:W-:Y:S01]  /*5660*/  IMAD.X R25, R125, 0x1, R102, P0 ;  /* 0x000000017d197824 */ /* 0x000fe200000e0666 */
[C---:B------:R-:W-:Y:S01]  /*5670*/  IADD3 R32, P0, R126.reuse, R109, RZ ;  /* 0x0000006d7e207210 */ /* 0x040fe20007f1e0ff */
[----:B------:R1:W-:Y:S01]  /*5680*/  LDGSTS.E [R39+0x8000], [R28.64], P4 ;  /* 0x080000001c277fae */ /* 0x0003e2000a121848 */
[----:B--2---:R-:W-:-:S03]  /*5690*/  IADD3 R30, P1, R126, R105, RZ ;  /* 0x000000697e1e7210 */ /* 0x004fc60007f3e0ff */
[----:B------:R2:W-:Y:S01]  /*56a0*/  LDGSTS.E [R39+0x8400], [R36.64], P4 ;  /* 0x0840000024277fae */ /* 0x0005e2000a121848 */
[C---:B----4-:R-:W-:Y:S02]  /*56b0*/  IMAD.X R33, R125.reuse, 0x1, R110, P0 ;  /* 0x000000017d217824 */ /* 0x050fe400000e066e */
[----:B------:R-:W-:Y:S01]  /*56c0*/  IMAD.X R31, R125, 0x1, R106, P1 ;  /* 0x000000017d1f7824 */ /* 0x000fe200008e066a */
[----:B------:R3:W-:Y:S01]  /*56d0*/  LDGSTS.E [R39+0x8800], [R26.64], P4 ;  /* 0x088000001a277fae */ /* 0x0007e2000a121848 */
[----:B------:R-:W-:-:S03]  /*56e0*/  IADD3 R34, P1, R126, R113, RZ ;  /* 0x000000717e227210 */ /* 0x000fc60007f3e0ff */
[----:B------:R4:W-:Y:S01]  /*56f0*/  LDGSTS.E [R39+0x8c00], [R24.64], P4 ;  /* 0x08c0000018277fae */ /* 0x0009e2000a121848 */
[C---:B-1----:R-:W-:Y:S01]  /*5700*/  IADD3 R28, P2, R126.reuse, R117, RZ ;  /* 0x000000757e1c7210 */ /* 0x042fe20007f5e0ff */
[C---:B------:R-:W-:Y:S01]  /*5710*/  IMAD.X R35, R125.reuse, 0x1, R114, P1 ;  /* 0x000000017d237824 */ /* 0x040fe200008e0672 */
[C---:B--2---:R-:W-:Y:S01]  /*5720*/  IADD3 R36, P0, R126.reuse, R91, RZ ;  /* 0x0000005b7e247210 */ /* 0x044fe20007f1e0ff */
[----:B------:R1:W-:Y:S02]  /*5730*/  LDGSTS.E [R39+0x9000], [R30.64], P4 ;  /* 0x090000001e277fae */ /* 0x0003e4000a121848 */
[C---:B------:R-:W-:Y:S01]  /*5740*/  IMAD.X R29, R125.reuse, 0x1, R118, P2 ;  /* 0x000000017d1d7824 */ /* 0x040fe200010e0676 */
[C---:B---3--:R-:W-:Y:S01]  /*5750*/  IADD3 R26, P1, R126.reuse, R95, RZ ;  /* 0x0000005f7e1a7210 */ /* 0x048fe20007f3e0ff */
[----:B------:R-:W-:Y:S01]  /*5760*/  IMAD.X R37, R125, 0x1, R92, P0 ;  /* 0x000000017d257824 */ /* 0x000fe200000e065c */
[----:B------:R2:W-:Y:S01]  /*5770*/  LDGSTS.E [R39+0x9400], [R32.64], P4 ;  /* 0x0940000020277fae */ /* 0x0005e2000a121848 */
[----:B----4-:R-:W-:-:S02]  /*5780*/  IADD3 R24, P0, R126, R99, RZ ;  /* 0x000000637e187210 */ /* 0x010fc40007f1e0ff */
[C---:B------:R-:W-:Y:S01]  /*5790*/  IMAD.X R27, R125.reuse, 0x1, R96, P1 ;  /* 0x000000017d1b7824 */ /* 0x040fe200008e0660 */
[----:B------:R3:W-:Y:S02]  /*57a0*/  LDGSTS.E [R39+0x9800], [R34.64], P4 ;  /* 0x0980000022277fae */ /* 0x0007e4000a121848 */
[C---:B------:R-:W-:Y:S02]  /*57b0*/  IMAD.X R25, R125.reuse, 0x1, R100, P0 ;  /* 0x000000017d197824 */ /* 0x040fe400000e0664 */
[----:B------:R4:W-:Y:S01]  /*57c0*/  LDGSTS.E [R39+0x9c00], [R28.64], P4 ;  /* 0x09c000001c277fae */ /* 0x0009e2000a121848 */
[C---:B-1----:R-:W-:Y:S02]  /*57d0*/  IADD3 R30, P1, R126.reuse, R103, RZ ;  /* 0x000000677e1e7210 */ /* 0x042fe40007f3e0ff */
        /* <DEDUP_REMOVED lines=8> */
[----:B------:R2:W-:Y:S01]  /*5860*/  LDGSTS.E [R65+0x8a00], [R24.64], P4 ;  /* 0x08a0000018417fae */ /* 0x0005e2000a121848 */
[----:B-1----:R-:W-:Y:S01]  /*5870*/  IADD3 R36, P0, R126, R119, RZ ;  /* 0x000000777e247210 */ /* 0x002fe20007f1e0ff */
[----:B------:R-:W-:Y:S02]  /*5880*/  IMAD.X R29, R125, 0x1, R116, P2 ;  /* 0x000000017d1d7824 */ /* 0x000fe400010e0674 */
[----:B------:R2:W-:Y:S01]  /*5890*/  LDGSTS.E [R65+0x8e00], [R30.64], P4 ;  /* 0x08e000001e417fae */ /* 0x0005e2000a121848 */
[----:B------:R-:W-:Y:S01]  /*58a0*/  LEA R126, P1, R141, R126, 0x2 ;  /* 0x0000007e8d7e7211 */ /* 0x000fe200078210ff */
[----:B------:R-:W-:Y:S01]  /*58b0*/  IMAD.X R37, R125, 0x1, R120, P0 ;  /* 0x000000017d257824 */ /* 0x000fe200000e0678 */
[----:B------:R-:W-:Y:S01]  /*58c0*/  ISETP.NE.U32.AND P0, PT, R136, UR4, PT ;  /* 0x0000000488007c0c */ /* 0x000fe2000bf05070 */
[----:B------:R2:W-:Y:S01]  /*58d0*/  LDGSTS.E [R65+0x9200], [R32.64], P4 ;  /* 0x0920000020417fae */ /* 0x0005e2000a121848 */
[----:B------:R-:W-:Y:S01]  /*58e0*/  LEA R128, P2, R143, R128, 0x2 ;  /* 0x000000808f807211 */ /* 0x000fe200078410ff */
[----:B------:R-:W-:-:S02]  /*58f0*/  IMAD.X R125, R125, 0x1, R123, P1 ;  /* 0x000000017d7d7824 */ /* 0x000fc400008e067b */
[----:B------:R2:W-:Y:S02]  /*5900*/  LDGSTS.E [R65+0x9600], [R34.64], P4 ;  /* 0x0960000022417fae */ /* 0x0005e4000a121848 */
[----:B------:R-:W-:Y:S02]  /*5910*/  IMAD.X R127, R127, 0x1, R124, P2 ;  /* 0x000000017f7f7824 */ /* 0x000fe400010e067c */
[----:B------:R2:W-:Y:S04]  /*5920*/  LDGSTS.E [R65+0x9a00], [R28.64], P4 ;  /* 0x09a000001c417fae */ /* 0x0005e8000a121848 */
[----:B------:R2:W-:Y:S04]  /*5930*/  LDGSTS.E [R65+0x9e00], [R36.64], P4 ;  /* 0x09e0000024417fae */ /* 0x0005e8000a121848 */
[----:B------:R-:W0:Y:S01]  /*5940*/  LDGDEPBAR ;  /* 0x00000000000079af */ /* 0x000e220000000000 */
[----:B------:R-:W-:Y:S01]  /*5950*/  @!P0 CALL.REL.NOINC `(.L_x_1) ;  /* 0x0000001000008944 */ /* 0x000fe20003c00000 */
[----:B------:R-:W-:Y:S05]  /*5960*/  BRA `(.L_x_2) ;  /* 0xffffef4000007947 */ /* 0x000fea000383ffff */
.L_x_1:
[----:B------:R-:W-:-:S04]  /*5970*/  DEPBAR.LE SB0, 0x0 ;  /* 0x000080000000791a */ /* 0x000fc80000000000 */
[C---:B------:R-:W-:Y:S01]  /*5980*/  IMAD.SHL.U32 R0, R129.reuse, 0x200, RZ ;  /* 0x0000020081007824 */ /* 0x040fe200078e00ff */
[----:B------:R-:W-:Y:S01]  /*5990*/  ISETP.GE.AND P0, PT, R122, c[0x0][0x178], PT ;  /* 0x00005e007a007a0c */ /* 0x000fe20003f06270 */
[----:B------:R-:W-:Y:S01]  /*59a0*/  IMAD.SHL.U32 R2, R129, 0x800, RZ ;  /* 0x0000080081027824 */ /* 0x000fe200078e00ff */
[----:B--2---:R-:W-:Y:S01]  /*59b0*/  LOP3.LUT R26, R121, 0x2, R162, 0xfe, !PT ;  /* 0x00000002791a7812 */ /* 0x004fe200078efea2 */
[----:B------:R-:W-:Y:S01]  /*59c0*/  IMAD.MOV.U32 R8, RZ, RZ, R56 ;  /* 0x000000ffff087224 */ /* 0x000fe200078e0038 */
[----:B------:R-:W-:Y:S01]  /*59d0*/  LOP3.LUT R3, R0, 0x3000, RZ, 0xc0, !PT ;  /* 0x0000300000037812 */ /* 0x000fe200078ec0ff */
[C---:B------:R-:W-:Y:S01]  /*59e0*/  IMAD.SHL.U32 R0, R129.reuse, 0x40, RZ ;  /* 0x0000004081007824 */ /* 0x040fe200078e00ff */
[----:B------:R-:W-:Y:S01]  /*59f0*/  LOP3.LUT R2, R2, 0x3000, RZ, 0xc0, !PT ;  /* 0x0000300002027812 */ /* 0x000fe200078ec0ff */
[----:B------:R-:W-:Y:S01]  /*5a00*/  IMAD.SHL.U32 R129, R129, 0x4, RZ ;  /* 0x0000000481817824 */ /* 0x000fe200078e00ff */
[----:B------:R-:W-:Y:S01]  /*5a10*/  LOP3.LUT R132, R3, 0x60, R132, 0xf8, !PT ;  /* 0x0000006003847812 */ /* 0x000fe200078ef884 */
[----:B------:R-:W-:Y:S01]  /*5a20*/  IMAD.MOV.U32 R9, RZ, RZ, R48 ;  /* 0x000000ffff097224 */ /* 0x000fe200078e0030 */
[----:B------:R-:W-:Y:S01]  /*5a30*/  LOP3.LUT R0, R0, 0x800, RZ, 0xc0, !PT ;  /* 0x0000080000007812 */ /* 0x000fe200078ec0ff */
[----:B------:R-:W-:Y:S01]  /*5a40*/  IMAD.MOV.U32 R10, RZ, RZ, R52 ;  /* 0x000000ffff0a7224 */ /* 0x000fe200078e0034 */
[----:B------:R-:W-:Y:S01]  /*5a50*/  LOP3.LUT R129, R132, 0x170, R129, 0x78, !PT ;  /* 0x0000017084817812 */ /* 0x000fe200078e7881 */
[----:B------:R-:W-:Y:S01]  /*5a60*/  IMAD.MOV.U32 R11, RZ, RZ, R72 ;  /* 0x000000ffff0b7224 */ /* 0x000fe200078e0048 */
[C---:B------:R-:W-:Y:S01]  /*5a70*/  LOP3.LUT R3, R121.reuse, R162, RZ, 0xfc, !PT ;  /* 0x000000a279037212 */ /* 0x040fe200078efcff */
[----:B------:R-:W-:Y:S01]  /*5a80*/  IMAD.MOV.U32 R12, RZ, RZ, R57 ;  /* 0x000000ffff0c7224 */ /* 0x000fe200078e0039 */
[--C-:B------:R-:W-:Y:S01]  /*5a90*/  LOP3.LUT R24, R121, 0x3c, R162.reuse, 0xfe, !PT ;  /* 0x0000003c79187812 */ /* 0x100fe200078efea2 */
[----:B------:R-:W-:Y:S01]  /*5aa0*/  IMAD.IADD R0, R0, 0x1, R129 ;  /* 0x0000000100007824 */ /* 0x000fe200078e0281 */
[----:B------:R-:W-:Y:S01]  /*5ab0*/  BAR.SYNC.DEFER_BLOCKING 0x0 ;  /* 0x0000000000007b1d */ /* 0x000fe20000010000 */
[----:B------:R-:W-:Y:S01]  /*5ac0*/  IMAD.MOV.U32 R13, RZ, RZ, R49 ;  /* 0x000000ffff0d7224 */ /* 0x000fe200078e0031 */
[----:B------:R-:W-:Y:S01]  /*5ad0*/  ISETP.LT.AND P3, PT, R3, c[0x0][0x17c], !P0 ;  /* 0x00005f0003007a0c */ /* 0x000fe20004761270 */
[----:B------:R-:W-:Y:S01]  /*5ae0*/  IMAD.MOV.U32 R14, RZ, RZ, R53 ;  /* 0x000000ffff0e7224 */ /* 0x000fe200078e0035 */
[C-C-:B------:R-:W-:Y:S01]  /*5af0*/  LOP3.LUT R37, R121.reuse, 0x38, R162.reuse, 0xfe, !PT ;  /* 0x0000003879257812 */ /* 0x140fe200078efea2 */
[----:B------:R-:W-:Y:S01]  /*5b00*/  IMAD.MOV.U32 R15, RZ, RZ, R73 ;  /* 0x000000ffff0f7224 */ /* 0x000fe200078e0049 */
[C---:B------:R-:W-:Y:S01]  /*5b10*/  LOP3.LUT R48, R121.reuse, 0x36, R162, 0xfe, !PT ;  /* 0x0000003679307812 */ /* 0x040fe200078efea2 */
        /* <DEDUP_REMOVED lines=9> */
[C-C-:B------:R-:W-:Y:S01]  /*5bb0*/  LOP3.LUT R54, R121.reuse, 0x24, R162.reuse, 0xfe, !PT ;  /* 0x0000002479367812 */ /* 0x140fe200078efea2 */
[----:B------:R-:W-:Y:S01]  /*5bc0*/  IMAD.MOV.U32 R72, RZ, RZ, R59 ;  /* 0x000000ffff487224 */ /* 0x000fe200078e003b */
[C-C-:B------:R-:W-:Y:S01]  /*5bd0*/  LOP3.LUT R56, R121.reuse, 0x20, R162.reuse, 0xfe, !PT ;  /* 0x0000002079387812 */ /* 0x140fe200078efea2 */
[----:B------:R-:W-:Y:S01]  /*5be0*/  IMAD.MOV.U32 R73, RZ, RZ, R51 ;  /* 0x000000ffff497224 */ /* 0x000fe200078e0033 */
[C-C-:B------:R-:W-:Y:S01]  /*5bf0*/  LOP3.LUT R51, R121.reuse, 0x30, R162.reuse, 0xfe, !PT ;  /* 0x0000003079337812 */ /* 0x140fe200078efea2 */
[----:B------:R-:W-:Y:S01]  /*5c00*/  IMAD.MOV.U32 R74, RZ, RZ, R55 ;  /* 0x000000ffff4a7224 */ /* 0x000fe200078e0037 */
[C---:B------:R-:W-:Y:S01]  /*5c10*/  LOP3.LUT R55, R121.reuse, 0x22, R162, 0xfe, !PT ;  /* 0x0000002279377812 */ /* 0x040fe200078efea2 */
[----:B------:R-:W-:Y:S01]  /*5c20*/  IMAD.MOV.U32 R20, RZ, RZ, R40 ;  /* 0x000000ffff147224 */ /* 0x000fe200078e0028 */
[----:B------:R1:W-:Y:S01]  /*5c30*/  STS.128 [R0], R8 ;  /* 0x0000000800007388 */ /* 0x0003e20000000c00 */
[----:B------:R-:W-:Y:S01]  /*5c40*/  IMAD.MOV.U32 R21, RZ, RZ, R44 ;  /* 0x000000ffff157224 */ /* 0x000fe200078e002c */
[C---:B------:R-:W-:Y:S01]  /*5c50*/  LOP3.LUT R57, R121.reuse, 0x1e, R162, 0xfe, !PT ;  /* 0x0000001e79397812 */ /* 0x040fe200078efea2 */
[----:B------:R-:W-:Y:S01]  /*5c60*/  IMAD.MOV.U32 R22, RZ, RZ, R68 ;  /* 0x000000ffff167224 */ /* 0x000fe200078e0044 */
[----:B------:R2:W-:Y:S01]  /*5c70*/  STS.128 [R0+0x400], R12 ;  /* 0x0004000c00007388 */ /* 0x0005e20000000c00 */
[----:B------:R-:W-:Y:S01]  /*5c80*/  IMAD.MOV.U32 R60, RZ, RZ, R43 ;  /* 0x000000ffff3c7224 */ /* 0x000fe200078e002b */
[----:B------:R-:W-:Y:S01]  /*5c90*/  LOP3.LUT R58, R121, 0x1c, R162, 0xfe, !PT ;  /* 0x0000001c793a7812 */ /* 0x000fe200078efea2 */
[----:B------:R-:W-:Y:S01]  /*5ca0*/  IMAD R4, R161, 0x10, R2 ;  /* 0x00000010a1047824 */ /* 0x000fe200078e0202 */
[----:B------:R-:W-:Y:S01]  /*5cb0*/  STS.128 [R0+0x80], R16 ;  /* 0x0000801000007388 */ /* 0x000fe20000000c00 */
[----:B------:R-:W-:Y:S01]  /*5cc0*/  IMAD R122, R122, c[0x0][0x194], RZ ;  /* 0x000065007a7a7a24 */ /* 0x000fe200078e02ff */
[----:B------:R-:W-:Y:S01]  /*5cd0*/  LOP3.LUT R2, R121, 0x3a, R162, 0xfe, !PT ;  /* 0x0000003a79027812 */ /* 0x000fe200078efea2 */
[----:B------:R-:W-:Y:S01]  /*5ce0*/  IMAD R66, R3, c[0x0][0x198], RZ ;  /* 0x0000660003427a24 */ /* 0x000fe200078e02ff */
[----:B------:R-:W-:Y:S01]  /*5cf0*/  STS.128 [R0+0x480], R72 ;  /* 0x0004804800007388 */ /* 0x000fe20000000c00 */
[----:B------:R-:W-:Y:S01]  /*5d00*/  LOP3.LUT R28, R4, 0x40, RZ, 0x3c, !PT ;  /* 0x00000040041c7812 */ /* 0x000fe200078e3cff */
[----:B------:R-:W-:Y:S01]  /*5d10*/  IMAD R27, R26, c[0x0][0x198], RZ ;  /* 0x000066001a1b7a24 */ /* 0x000fe200078e02ff */
[----:B------:R-:W-:Y:S01]  /*5d20*/  LOP3.LUT R68, R4, 0x60, RZ, 0x3c, !PT ;  /* 0x0000006004447812 */ /* 0x000fe200078e3cff */
[----:B-1----:R-:W-:Y:S01]  /*5d30*/  IMAD.MOV.U32 R11, RZ, RZ, R61 ;  /* 0x000000ffff0b7224 */ /* 0x002fe200078e003d */
[----:B------:R1:W-:Y:S01]  /*5d40*/  STS.128 [R0+0x200], R20 ;  /* 0x0002001400007388 */ /* 0x0003e20000000c00 */
[----:B------:R-:W-:Y:S01]  /*5d50*/  IMAD.MOV.U32 R8, RZ, RZ, R41 ;  /* 0x000000ffff087224 */ /* 0x000fe200078e0029 */
[C---:B------:R-:W-:Y:S01]  /*5d60*/  LEA R36, P1, R122.reuse, c[0x0][0x170], 0x2 ;  /* 0x00005c007a247a11 */ /* 0x040fe200078210ff */
[----:B--2---:R-:W-:Y:S01]  /*5d70*/  IMAD.MOV.U32 R15, RZ, RZ, R62 ;  /* 0x000000ffff0f7224 */ /* 0x004fe200078e003e */
[C---:B------:R-:W-:Y:S01]  /*5d80*/  LOP3.LUT R59, R121.reuse, 0x1a, R162, 0xfe, !PT ;  /* 0x0000001a793b7812 */ /* 0x040fe200078efea2 */
[----:B------:R-:W-:Y:S01]  /*5d90*/  IMAD.MOV.U32 R9, RZ, RZ, R45 ;  /* 0x000000ffff097224 */ /* 0x000fe200078e002d */
[----:B------:R-:W-:Y:S01]  /*5da0*/  LEA.HI.X.SX32 R3, R122, c[0x0][0x174], 0x2, P1 ;  /* 0x00005d007a037a11 */ /* 0x000fe200008f16ff */
[----:B------:R-:W-:Y:S01]  /*5db0*/  IMAD.MOV.U32 R10, RZ, RZ, R69 ;  /* 0x000000ffff0a7224 */ /* 0x000fe200078e0045 */
[C---:B------:R-:W-:Y:S01]  /*5dc0*/  LEA R38, P1, R66.reuse, R36, 0x2 ;  /* 0x0000002442267211 */ /* 0x040fe200078210ff */
[----:B------:R-:W-:Y:S01]  /*5dd0*/  IMAD.MOV.U32 R12, RZ, RZ, R42 ;  /* 0x000000ffff0c7224 */ /* 0x000fe200078e002a */
[C---:B------:R-:W-:Y:S01]  /*5de0*/  LOP3.LUT R69, R121.reuse, 0x2e, R162, 0xfe, !PT ;  /* 0x0000002e79457812 */ /* 0x040fe200078efea2 */
[----:B------:R-:W-:Y:S01]  /*5df0*/  IMAD.MOV.U32 R13, RZ, RZ, R46 ;  /* 0x000000ffff0d7224 */ /* 0x000fe200078e002e */
[----:B------:R-:W-:Y:S01]  /*5e00*/  STS.128 [R0+0x600], R8 ;  /* 0x0006000800007388 */ /* 0x000fe20000000c00 */
[----:B------:R-:W-:Y:S01]  /*5e10*/  IMAD.MOV.U32 R14, RZ, RZ, R70 ;  /* 0x000000ffff0e7224 */ /* 0x000fe200078e0046 */
[----:B------:R-:W-:Y:S01]  /*5e20*/  LEA.HI.X.SX32 R39, R66, R3, 0x2, P1 ;  /* 0x0000000342277211 */ /* 0x000fe200008f16ff */
[----:B------:R-:W-:Y:S01]  /*5e30*/  IMAD.MOV.U32 R61, RZ, RZ, R47 ;  /* 0x000000ffff3d7224 */ /* 0x000fe200078e002f */
[----:B-1----:R-:W-:Y:S01]  /*5e40*/  LOP3.LUT R20, R4, 0x20, RZ, 0x3c, !PT ;  /* 0x0000002004147812 */ /* 0x002fe200078e3cff */
[----:B------:R-:W-:Y:S01]  /*5e50*/  IMAD.MOV.U32 R62, RZ, RZ, R71 ;  /* 0x000000ffff3e7224 */ /* 0x000fe200078e0047 */
[----:B------:R-:W-:Y:S01]  /*5e60*/  STS.128 [R0+0x280], R12 ;  /* 0x0002800c00007388 */ /* 0x000fe20000000c00 */
[----:B------:R-:W-:-:S02]  /*5e70*/  LOP3.LUT R70, R121, 0x2c, R162, 0xfe, !PT ;  /* 0x0000002c79467812 */ /* 0x000fc400078efea2 */
[C-C-:B------:R-:W-:Y:S01]  /*5e80*/  LOP3.LUT R71, R121.reuse, 0x2a, R162.reuse, 0xfe, !PT ;  /* 0x0000002a79477812 */ /* 0x140fe200078efea2 */
[----:B------:R1:W-:Y:S01]  /*5e90*/  STS.128 [R0+0x680], R60 ;  /* 0x0006803c00007388 */ /* 0x0003e20000000c00 */
[C-C-:B------:R-:W-:Y:S02]  /*5ea0*/  LOP3.LUT R64, R121.reuse, 0x10, R162.reuse, 0xfe, !PT ;  /* 0x0000001079407812 */ /* 0x140fe400078efea2 */
[C-C-:B------:R-:W-:Y:S01]  /*5eb0*/  LOP3.LUT R65, R121.reuse, 0xe, R162.reuse, 0xfe, !PT ;  /* 0x0000000e79417812 */ /* 0x140fe200078efea2 */
[----:B------:R-:W-:Y:S01]  /*5ec0*/  BAR.SYNC.DEFER_BLOCKING 0x0 ;  /* 0x0000000000007b1d */ /* 0x000fe20000010000 */
[C-C-:B------:R-:W-:Y:S02]  /*5ed0*/  LOP3.LUT R47, R121.reuse, 0xc, R162.reuse, 0xfe, !PT ;  /* 0x0000000c792f7812 */ /* 0x140fe400078efea2 */
[C-C-:B------:R-:W-:Y:S02]  /*5ee0*/  LOP3.LUT R45, R121.reuse, 0xa, R162.reuse, 0xfe, !PT ;  /* 0x0000000a792d7812 */ /* 0x140fe400078efea2 */
[----:B------:R-:W-:-:S02]  /*5ef0*/  LOP3.LUT R44, R121, 0x8, R162, 0xfe, !PT ;  /* 0x00000008792c7812 */ /* 0x000fc400078efea2 */
[--C-:B------:R-:W-:Y:S01]  /*5f00*/  LOP3.LUT R25, R121, 0x6, R162.reuse, 0xfe, !PT ;  /* 0x0000000679197812 */ /* 0x100fe200078efea2 */
[----:B------:R-:W-:Y:S01]  /*5f10*/  IMAD R67, R45, c[0x0][0x198], RZ ;  /* 0x000066002d437a24 */ /* 0x000fe200078e02ff */
[----:B------:R-:W-:Y:S02]  /*5f20*/  ISETP.LT.AND P2, PT, R26, c[0x0][0x17c], !P0 ;  /* 0x00005f001a007a0c */ /* 0x000fe40004741270 */
[----:B------:R-:W-:Y:S01]  /*5f30*/  ISETP.LT.AND P1, PT, R24, c[0x0][0x17c], !P0 ;  /* 0x00005f0018007a0c */ /* 0x000fe20004721270 */
[----:B------:R-:W-:Y:S01]  /*5f40*/  IMAD R46, R25, c[0x0][0x198], RZ ;  /* 0x00006600192e7a24 */ /* 0x000fe200078e02ff */
[C-C-:B-1----:R-:W-:Y:S02]  /*5f50*/  LOP3.LUT R0, R121.reuse, 0x3e, R162.reuse, 0xfe, !PT ;  /* 0x0000003e79007812 */ /* 0x142fe400078efea2 */
[C-C-:B------:R-:W-:Y:S02]  /*5f60*/  LOP3.LUT R60, R121.reuse, 0x18, R162.reuse, 0xfe, !PT ;  /* 0x00000018793c7812 */ /* 0x140fe400078efea2 */
[----:B------:R-:W-:-:S02]  /*5f70*/  LOP3.LUT R61, R121, 0x16, R162, 0xfe, !PT ;  /* 0x00000016793d7812 */ /* 0x000fc400078efea2 */
[C-C-:B------:R-:W-:Y:S02]  /*5f80*/  LOP3.LUT R62, R121.reuse, 0x14, R162.reuse, 0xfe, !PT ;  /* 0x00000014793e7812 */ /* 0x140fe400078efea2 */
[C-C-:B------:R-:W-:Y:S02]  /*5f90*/  LOP3.LUT R63, R121.reuse, 0x12, R162.reuse, 0xfe, !PT ;  /* 0x00000012793f7812 */ /* 0x140fe400078efea2 */
[----:B------:R-:W-:Y:S01]  /*5fa0*/  LOP3.LUT R121, R121, 0x4, R162, 0xfe, !PT ;  /* 0x0000000479797812 */ /* 0x000fe200078efea2 */
[----:B------:R-:W1:Y:S03]  /*5fb0*/  LDS.128 R32, [R4] ;  /* 0x0000000004207984 */ /* 0x000e660000000c00 */
[C---:B------:R-:W-:Y:S01]  /*5fc0*/  ISETP.LT.AND P4, PT, R121.reuse, c[0x0][0x17c], !P0 ;  /* 0x00005f0079007a0c */ /* 0x040fe20004781270 */
[----:B------:R-:W2:Y:S01]  /*5fd0*/  LDS.128 R16, [R20] ;  /* 0x0000000014107984 */ /* 0x000ea20000000c00 */
[----:B------:R-:W-:-:S03]  /*5fe0*/  IMAD R121, R121, c[0x0][0x198], RZ ;  /* 0x0000660079797a24 */ /* 0x000fc600078e02ff */
[----:B------:R-:W3:Y:S02]  /*5ff0*/  LDS.128 R12, [R28] ;  /* 0x000000001c0c7984 */ /* 0x000ee40000000c00 */
[CC--:B------:R-:W-:Y:S02]  /*6000*/  LEA R42, P6, R121.reuse, R36.reuse, 0x2 ;  /* 0x00000024792a7211 */ /* 0x0c0fe400078c10ff */
[----:B------:R-:W4:Y:S02]  /*6010*/  LDS.128 R8, [R68] ;  /* 0x0000000044087984 */ /* 0x000f240000000c00 */
[----:B------:R-:W-:Y:S02]  /*6020*/  LEA.HI.X.SX32 R43, R121, R3, 0x2, P6 ;  /* 0x00000003792b7211 */ /* 0x000fe400030f16ff */
[----:B------:R-:W5:Y:S04]  /*6030*/  LDS.128 R4, [R4+0x800] ;  /* 0x0008000004047984 */ /* 0x000f680000000c00 */
[----:B------:R-:W4:Y:S04]  /*6040*/  LDS.128 R20, [R20+0x800] ;  /* 0x0008000014147984 */ /* 0x000f280000000c00 */
[----:B------:R-:W4:Y:S04]  /*6050*/  LDS.128 R28, [R28+0x800] ;  /* 0x000800001c1c7984 */ /* 0x000f280000000c00 */
[----:B-1----:R1:W-:Y:S01]  /*6060*/  @P3 STG.E [R38.64], R32 ;  /* 0x0000002026003986 */ /* 0x0023e2000c101908 */
[----:B------:R-:W-:-:S04]  /*6070*/  LEA R40, P3, R27, R36, 0x2 ;  /* 0x000000241b287211 */ /* 0x000fc800078610ff */
[----:B------:R-:W-:Y:S02]  /*6080*/  LEA.HI.X.SX32 R41, R27, R3, 0x2, P3 ;  /* 0x000000031b297211 */ /* 0x000fe400018f16ff */
[----:B------:R-:W-:Y:S02]  /*6090*/  ISETP.LT.AND P3, PT, R25, c[0x0][0x17c], !P0 ;  /* 0x00005f0019007a0c */ /* 0x000fe40004761270 */
[----:B------:R-:W5:Y:S01]  /*60a0*/  LDS.128 R24, [R68+0x800] ;  /* 0x0008000044187984 */ /* 0x000f620000000c00 */
[----:B-1----:R-:W-:-:S03]  /*60b0*/  IMAD R32, R44, c[0x0][0x198], RZ ;  /* 0x000066002c207a24 */ /* 0x002fc600078e02ff */
[----:B--2---:R1:W-:Y:S01]  /*60c0*/  @P2 STG.E [R40.64], R16 ;  /* 0x0000001028002986 */ /* 0x0043e2000c101908 */
[----:B------:R-:W-:Y:S02]  /*60d0*/  ISETP.LT.AND P2, PT, R44, c[0x0][0x17c], !P0 ;  /* 0x00005f002c007a0c */ /* 0x000fe40004741270 */
[-C--:B------:R-:W-:Y:S01]  /*60e0*/  LEA R38, P5, R46, R36.reuse, 0x2 ;  /* 0x000000242e267211 */ /* 0x080fe200078a10ff */
[----:B---3--:R2:W-:Y:S01]  /*60f0*/  @P4 STG.E [R42.64], R12 ;  /* 0x0000000c2a004986 */ /* 0x0085e2000c101908 */
[-C--:B------:R-:W-:Y:S02]  /*6100*/  LEA R44, P6, R32, R36.reuse, 0x2 ;  /* 0x00000024202c7211 */ /* 0x080fe400078c10ff */
[----:B------:R-:W-:Y:S02]  /*6110*/  ISETP.LT.AND P4, PT, R45, c[0x0][0x17c], !P0 ;  /* 0x00005f002d007a0c */ /* 0x000fe40004781270 */
[-C--:B------:R-:W-:Y:S02]  /*6120*/  LEA.HI.X.SX32 R39, R46, R3.reuse, 0x2, P5 ;  /* 0x000000032e277211 */ /* 0x080fe400028f16ff */
[-C--:B------:R-:W-:Y:S01]  /*6130*/  LEA R46, P5, R67, R36.reuse, 0x2 ;  /* 0x00000024432e7211 */ /* 0x080fe200078a10ff */
[C---:B-1----:R-:W-:Y:S01]  /*6140*/  IMAD R16, R47.reuse, c[0x0][0x198], RZ ;  /* 0x000066002f107a24 */ /* 0x042fe200078e02ff */
[-C--:B------:R-:W-:Y:S01]  /*6150*/  LEA.HI.X.SX32 R45, R32, R3.reuse, 0x2, P6 ;  /* 0x00000003202d7211 */ /* 0x080fe200030f16ff */
[----:B----4-:R1:W-:Y:S01]  /*6160*/  @P3 STG.E [R38.64], R8 ;  /* 0x0000000826003986 */ /* 0x0103e2000c101908 */
[----:B------:R-:W-:Y:S01]  /*6170*/  ISETP.LT.AND P3, PT, R47, c[0x0][0x17c], !P0 ;  /* 0x00005f002f007a0c */ /* 0x000fe20004761270 */
[----:B--2---:R-:W-:Y:S01]  /*6180*/  IMAD R12, R64, c[0x0][0x198], RZ ;  /* 0x00006600400c7a24 */ /* 0x004fe200078e02ff */
[----:B------:R-:W-:Y:S01]  /*6190*/  LEA.HI.X.SX32 R47, R67, R3, 0x2, P5 ;  /* 0x00000003432f7211 */ /* 0x000fe200028f16ff */
[----:B-----5:R2:W-:Y:S01]  /*61a0*/  @P2 STG.E [R44.64], R4 ;  /* 0x000000042c002986 */ /* 0x0205e2000c101908 */
[C---:B------:R-:W-:Y:S01]  /*61b0*/  ISETP.LT.AND P2, PT, R65.reuse, c[0x0][0x17c], !P0 ;  /* 0x00005f0041007a0c */ /* 0x040fe20004741270 */
[----:B------:R-:W-:Y:S01]  /*61c0*/  IMAD R65, R65, c[0x0][0x198], RZ ;  /* 0x0000660041417a24 */ /* 0x000fe200078e02ff */
[----:B------:R-:W-:Y:S01]  /*61d0*/  LEA R40, P6, R16, R36, 0x2 ;  /* 0x0000002410287211 */ /* 0x000fe200078c10ff */
[----:B------:R-:W-:Y:S01]  /*61e0*/  @P4 STG.E [R46.64], R20 ;  /* 0x000000142e004986 */ /* 0x000fe2000c101908 */
[----:B------:R-:W-:-:S02]  /*61f0*/  ISETP.LT.AND P4, PT, R64, c[0x0][0x17c], !P0 ;  /* 0x00005f0040007a0c */ /* 0x000fc40004781270 */
[-C--:B------:R-:W-:Y:S01]  /*6200*/  LEA R42, P5, R65, R36.reuse, 0x2 ;  /* 0x00000024412a7211 */ /* 0x080fe200078a10ff */
[----:B-1----:R-:W-:Y:S01]  /*6210*/  IMAD R8, R63, c[0x0][0x198], RZ ;  /* 0x000066003f087a24 */ /* 0x002fe200078e02ff */
[-C--:B------:R-:W-:Y:S02]  /*6220*/  LEA.HI.X.SX32 R41, R16, R3.reuse, 0x2, P6 ;  /* 0x0000000310297211 */ /* 0x080fe400030f16ff */
[-C--:B------:R-:W-:Y:S01]  /*6230*/  LEA R38, P6, R12, R36.reuse, 0x2 ;  /* 0x000000240c267211 */ /* 0x080fe200078c10ff */
[----:B--2---:R-:W-:Y:S01]  /*6240*/  IMAD R4, R60, c[0x0][0x198], RZ ;  /* 0x000066003c047a24 */ /* 0x004fe200078e02ff */
[-C--:B------:R-:W-:Y:S01]  /*6250*/  LEA.HI.X.SX32 R43, R65, R3.reuse, 0x2, P5 ;  /* 0x00000003412b7211 */ /* 0x080fe200028f16ff */
[----:B------:R1:W-:Y:S01]  /*6260*/  @P3 STG.E [R40.64], R28 ;  /* 0x0000001c28003986 */ /* 0x0003e2000c101908 */
[-C--:B------:R-:W-:Y:S02]  /*6270*/  LEA.HI.X.SX32 R39, R12, R3.reuse, 0x2, P6 ;  /* 0x000000030c277211 */ /* 0x080fe400030f16ff */
[----:B------:R-:W-:Y:S01]  /*6280*/  ISETP.LT.AND P3, PT, R63, c[0x0][0x17c], !P0 ;  /* 0x00005f003f007a0c */ /* 0x000fe20004761270 */
[----:B------:R-:W-:Y:S01]  /*6290*/  @P2 STG.E [R42.64], R24 ;  /* 0x000000182a002986 */ /* 0x000fe2000c101908 */
[C---:B------:R-:W-:Y:S01]  /*62a0*/  ISETP.LT.AND P2, PT, R62.reuse, c[0x0][0x17c], !P0 ;  /* 0x00005f003e007a0c */ /* 0x040fe20004741270 */
[----:B------:R-:W-:Y:S01]  /*62b0*/  IMAD R62, R62, c[0x0][0x198], RZ ;  /* 0x000066003e3e7a24 */ /* 0x000fe200078e02ff */
[CC--:B------:R-:W-:Y:S01]  /*62c0*/  LEA R44, P5, R8.reuse, R36.reuse, 0x2 ;  /* 0x00000024082c7211 */ /* 0x0c0fe200078a10ff */
[----:B------:R2:W-:Y:S01]  /*62d0*/  @P4 STG.E [R38.64], R33 ;  /* 0x0000002126004986 */ /* 0x0005e2000c101908 */
[C---:B------:R-:W-:Y:S01]  /*62e0*/  ISETP.LT.AND P4, PT, R61.reuse, c[0x0][0x17c], !P0 ;  /* 0x00005f003d007a0c */ /* 0x040fe20004781270 */
[----:B------:R-:W-:Y:S01]  /*62f0*/  IMAD R61, R61, c[0x0][0x198], RZ ;  /* 0x000066003d3d7a24 */ /* 0x000fe200078e02ff */
[----:B------:R-:W-:Y:S01]  /*6300*/  LEA.HI.X.SX32 R45, R8, R3, 0x2, P5 ;  /* 0x00000003082d7211 */ /* 0x000fe200028f16ff */
[----:B------:R-:W-:Y:S01]  /*6310*/  IMAD R8, R59, c[0x0][0x198], RZ ;  /* 0x000066003b087a24 */ /* 0x000fe200078e02ff */
[----:B-1----:R-:W-:-:S02]  /*6320*/  LEA R40, P6, R62, R36, 0x2 ;  /* 0x000000243e287211 */ /* 0x002fc400078c10ff */
[CC--:B------:R-:W-:Y:S01]  /*6330*/  LEA R46, P5, R61.reuse, R36.reuse, 0x2 ;  /* 0x000000243d2e7211 */ /* 0x0c0fe200078a10ff */
[----:B------:R-:W-:Y:S01]  /*6340*/  @P3 STG.E [R44.64], R17 ;  /* 0x000000112c003986 */ /* 0x000fe2000c101908 */
[-C--:B------:R-:W-:Y:S02]  /*6350*/  LEA.HI.X.SX32 R41, R62, R3.reuse, 0x2, P6 ;  /* 0x000000033e297211 */ /* 0x080fe400030f16ff */
[-C--:B------:R-:W-:Y:S01]  /*6360*/  LEA.HI.X.SX32 R47, R61, R3.reuse, 0x2, P5 ;  /* 0x000000033d2f7211 */ /* 0x080fe200028f16ff */
[----:B--2---:R-:W-:Y:S01]  /*6370*/  IMAD.MOV.U32 R39, RZ, RZ, c[0x0][0x198] ;  /* 0x00006600ff277624 */ /* 0x004fe200078e00ff */
[----:B------:R-:W-:Y:S01]  /*6380*/  LEA R32, P5, R8, R36, 0x2 ;  /* 0x0000002408207211 */ /* 0x000fe200078a10ff */
[----:B------:R-:W-:Y:S01]  /*6390*/  @P2 STG.E [R40.64], R13 ;  /* 0x0000000d28002986 */ /* 0x000fe2000c101908 */
[----:B------:R-:W-:Y:S01]  /*63a0*/  ISETP.LT.AND P3, PT, R60, c[0x0][0x17c], !P0 ;  /* 0x00005f003c007a0c */ /* 0x000fe20004761270 */
[----:B------:R-:W-:Y:S01]  /*63b0*/  IMAD R66, R39, 0x20, R66 ;  /* 0x0000002027427824 */ /* 0x000fe200078e0242 */
[----:B------:R-:W-:Y:S01]  /*63c0*/  ISETP.LT.AND P2, PT, R59, c[0x0][0x17c], !P0 ;  /* 0x00005f003b007a0c */ /* 0x000fe20004741270 */
[----:B------:R1:W-:Y:S01]  /*63d0*/  @P4 STG.E [R46.64], R9 ;  /* 0x000000092e004986 */ /* 0x0003e2000c101908 */
[----:B------:R-:W-:-:S02]  /*63e0*/  LEA.HI.X.SX32 R33, R8, R3, 0x2, P5 ;  /* 0x0000000308217211 */ /* 0x000fc400028f16ff */
[C---:B------:R-:W-:Y:S01]  /*63f0*/  ISETP.LT.AND P5, PT, R57.reuse, c[0x0][0x17c], !P0 ;  /* 0x00005f0039007a0c */ /* 0x040fe200047a1270 */
[----:B------:R-:W-:Y:S01]  /*6400*/  IMAD R57, R57, c[0x0][0x198], RZ ;  /* 0x0000660039397a24 */ /* 0x000fe200078e02ff */
[-C--:B------:R-:W-:Y:S02]  /*6410*/  LEA R42, P6, R4, R36.reuse, 0x2 ;  /* 0x00000024042a7211 */ /* 0x080fe400078c10ff */
[C---:B------:R-:W-:Y:S01]  /*6420*/  ISETP.LT.AND P4, PT, R58.reuse, c[0x0][0x17c], !P0 ;  /* 0x00005f003a007a0c */ /* 0x040fe20004781270 */
[----:B------:R-:W-:Y:S01]  /*6430*/  IMAD R58, R58, c[0x0][0x198], RZ ;  /* 0x000066003a3a7a24 */ /* 0x000fe200078e02ff */
[-C--:B------:R-:W-:Y:S02]  /*6440*/  LEA.HI.X.SX32 R43, R4, R3.reuse, 0x2, P6 ;  /* 0x00000003042b7211 */ /* 0x080fe400030f16ff */
[-C--:B------:R-:W-:Y:S01]  /*6450*/  LEA R16, P6, R57, R36.reuse, 0x2 ;  /* 0x0000002439107211 */ /* 0x080fe200078c10ff */
[----:B-1----:R-:W-:Y:S02]  /*6460*/  IMAD R9, R39, 0x2, R66 ;  /* 0x0000000227097824 */ /* 0x002fe400078e0242 */
[----:B------:R1:W-:Y:S01]  /*6470*/  @P3 STG.E [R42.64], R5 ;  /* 0x000000052a003986 */ /* 0x0003e2000c101908 */
[----:B------:R-:W-:Y:S01]  /*6480*/  LEA.HI.X.SX32 R17, R57, R3, 0x2, P6 ;  /* 0x0000000339117211 */ /* 0x000fe200030f16ff */
[----:B------:R-:W-:Y:S01]  /*6490*/  IMAD R20, R39, 0x2, R9 ;  /* 0x0000000227147824 */ /* 0x000fe200078e0209 */
[-C--:B------:R-:W-:Y:S01]  /*64a0*/  LEA R12, P3, R58, R36.reuse, 0x2 ;  /* 0x000000243a0c7211 */ /* 0x080fe200078610ff */
[----:B------:R2:W-:Y:S01]  /*64b0*/  @P2 STG.E [R32.64], R21 ;  /* 0x0000001520002986 */ /* 0x0005e2000c101908 */
[----:B------:R-:W-:-:S02]  /*64c0*/  LEA R4, P6, R66, R36, 0x2 ;  /* 0x0000002442047211 */ /* 0x000fc400078c10ff */
[----:B------:R-:W-:Y:S02]  /*64d0*/  ISETP.LT.AND P2, PT, R56, c[0x0][0x17c], !P0 ;  /* 0x00005f0038007a0c */ /* 0x000fe40004741270 */
[-C--:B------:R-:W-:Y:S02]  /*64e0*/  LEA.HI.X.SX32 R13, R58, R3.reuse, 0x2, P3 ;  /* 0x000000033a0d7211 */ /* 0x080fe400018f16ff */
[----:B------:R-:W-:Y:S02]  /*64f0*/  ISETP.LT.AND P3, PT, R37, c[0x0][0x17c], !P0 ;  /* 0x00005f0025007a0c */ /* 0x000fe40004761270 */
[-C--:B-1----:R-:W-:Y:S01]  /*6500*/  LEA.HI.X.SX32 R5, R66, R3.reuse, 0x2, P6 ;  /* 0x0000000342057211 */ /* 0x082fe200030f16ff */
[----:B------:R1:W-:Y:S01]  /*6510*/  @P4 STG.E [R12.64], R29 ;  /* 0x0000001d0c004986 */ /* 0x0003e2000c101908 */
[----:B------:R-:W-:Y:S01]  /*6520*/  LEA R8, P6, R9, R36, 0x2 ;  /* 0x0000002409087211 */ /* 0x000fe200078c10ff */
[----:B--2---:R-:W-:Y:S01]  /*6530*/  IMAD R21, R39, 0x2, R20 ;  /* 0x0000000227157824 */ /* 0x004fe200078e0214 */
[----:B------:R-:W-:Y:S01]  /*6540*/  ISETP.LT.AND P4, PT, R55, c[0x0][0x17c], !P0 ;  /* 0x00005f0037007a0c */ /* 0x000fe20004781270 */
[----:B------:R2:W-:Y:S01]  /*6550*/  @P5 STG.E [R16.64], R25 ;  /* 0x0000001910005986 */ /* 0x0005e2000c101908 */
[----:B------:R-:W-:-:S02]  /*6560*/  LEA.HI.X.SX32 R9, R9, R3, 0x2, P6 ;  /* 0x0000000309097211 */ /* 0x000fc400030f16ff */
[----:B------:R-:W-:Y:S01]  /*6570*/  ISETP.LT.AND P5, PT, R54, c[0x0][0x17c], !P0 ;  /* 0x00005f0036007a0c */ /* 0x000fe200047a1270 */
[----:B------:R3:W-:Y:S01]  /*6580*/  @P2 STG.E [R4.64], R34 ;  /* 0x0000002204002986 */ /* 0x0007e2000c101908 */
[----:B------:R-:W-:Y:S02]  /*6590*/  ISETP.LT.AND P2, PT, R53, c[0x0][0x17c], !P0 ;  /* 0x00005f0035007a0c */ /* 0x000fe40004741270 */
[----:B-1----:R-:W-:-:S04]  /*65a0*/  LEA R12, P6, R20, R36, 0x2 ;  /* 0x00000024140c7211 */ /* 0x002fc800078c10ff */
[-C--:B------:R-:W-:Y:S01]  /*65b0*/  LEA.HI.X.SX32 R13, R20, R3.reuse, 0x2, P6 ;  /* 0x00000003140d7211 */ /* 0x080fe200030f16ff */
[----:B------:R-:W-:Y:S01]  /*65c0*/  IMAD R20, R39, 0x2, R21 ;  /* 0x0000000227147824 */ /* 0x000fe200078e0215 */
[CC--:B--2---:R-:W-:Y:S01]  /*65d0*/  LEA R16, P6, R21.reuse, R36.reuse, 0x2 ;  /* 0x0000002415107211 */ /* 0x0c4fe200078c10ff */
[----:B------:R1:W-:Y:S01]  /*65e0*/  @P4 STG.E [R8.64], R18 ;  /* 0x0000001208004986 */ /* 0x0003e2000c101908 */
[----:B------:R-:W-:Y:S02]  /*65f0*/  ISETP.LT.AND P4, PT, R52, c[0x0][0x17c], !P0 ;  /* 0x00005f0034007a0c */ /* 0x000fe40004781270 */
[----:B------:R-:W-:Y:S01]  /*6600*/  LEA.HI.X.SX32 R17, R21, R3, 0x2, P6 ;  /* 0x0000000315117211 */ /* 0x000fe200030f16ff */
[----:B------:R-:W-:Y:S01]  /*6610*/  IMAD R21, R39, 0x2, R20 ;  /* 0x0000000227157824 */ /* 0x000fe200078e0214 */
[----:B---3--:R-:W-:Y:S01]  /*6620*/  LEA R4, P6, R20, R36, 0x2 ;  /* 0x0000002414047211 */ /* 0x008fe200078c10ff */
[----:B------:R2:W-:Y:S01]  /*6630*/  @P5 STG.E [R12.64], R14 ;  /* 0x0000000e0c005986 */ /* 0x0005e2000c101908 */
[----:B------:R-:W-:-:S02]  /*6640*/  ISETP.LT.AND P5, PT, R71, c[0x0][0x17c], !P0 ;  /* 0x00005f0047007a0c */ /* 0x000fc400047a1270 */
[-C--:B------:R-:W-:Y:S01]  /*6650*/  LEA.HI.X.SX32 R5, R20, R3.reuse, 0x2, P6 ;  /* 0x0000000314057211 */ /* 0x080fe200030f16ff */
[----:B------:R3:W-:Y:S01]  /*6660*/  @P2 STG.E [R16.64], R10 ;  /* 0x0000000a10002986 */ /* 0x0007e2000c101908 */
[----:B------:R-:W-:Y:S01]  /*6670*/  ISETP.LT.AND P2, PT, R70, c[0x0][0x17c], !P0 ;  /* 0x00005f0046007a0c */ /* 0x000fe20004741270 */
[----:B-1----:R-:W-:Y:S01]  /*6680*/  IMAD R18, R39, 0x2, R21 ;  /* 0x0000000227127824 */ /* 0x002fe200078e0215 */
[-C--:B------:R-:W-:Y:S01]  /*6690*/  LEA R8, P6, R21, R36.reuse, 0x2 ;  /* 0x0000002415087211 */ /* 0x080fe200078c10ff */
[----:B------:R1:W-:Y:S01]  /*66a0*/  @P4 STG.E [R4.64], R6 ;  /* 0x0000000604004986 */ /* 0x0003e2000c101908 */
[----:B------:R-:W-:Y:S02]  /*66b0*/  ISETP.LT.AND P4, PT, R69, c[0x0][0x17c], !P0 ;  /* 0x00005f0045007a0c */ /* 0x000fe40004781270 */
[----:B------:R-:W-:Y:S01]  /*66c0*/  LEA.HI.X.SX32 R9, R21, R3, 0x2, P6 ;  /* 0x0000000315097211 */ /* 0x000fe200030f16ff */
[----:B--2---:R-:W-:Y:S01]  /*66d0*/  IMAD R14, R39, 0x2, R18 ;  /* 0x00000002270e7824 */ /* 0x004fe200078e0212 */
[----:B------:R-:W-:-:S03]  /*66e0*/  LEA R12, P6, R18, R36, 0x2 ;  /* 0x00000024120c7211 */ /* 0x000fc600078c10ff */
[C---:B---3--:R-:W-:Y:S01]  /*66f0*/  IMAD R10, R39.reuse, 0x2, R14 ;  /* 0x00000002270a7824 */ /* 0x048fe200078e020e */
[-C--:B------:R-:W-:Y:S01]  /*6700*/  LEA.HI.X.SX32 R13, R18, R3.reuse, 0x2, P6 ;  /* 0x00000003120d7211 */ /* 0x080fe200030f16ff */
[----:B------:R2:W-:Y:S01]  /*6710*/  @P5 STG.E [R8.64], R22 ;  /* 0x0000001608005986 */ /* 0x0005e2000c101908 */
[CC--:B------:R-:W-:Y:S01]  /*6720*/  LEA R16, P6, R14.reuse, R36.reuse, 0x2 ;  /* 0x000000240e107211 */ /* 0x0c0fe200078c10ff */
[----:B-1----:R-:W-:Y:S01]  /*6730*/  IMAD R6, R39, 0x2, R10 ;  /* 0x0000000227067824 */ /* 0x002fe200078e020a */
[----:B------:R-:W-:Y:S01]  /*6740*/  ISETP.LT.AND P5, PT, R51, c[0x0][0x17c], !P0 ;  /* 0x00005f0033007a0c */ /* 0x000fe200047a1270 */
[----:B------:R1:W-:Y:S01]  /*6750*/  @P2 STG.E [R12.64], R30 ;  /* 0x0000001e0c002986 */ /* 0x0003e2000c101908 */
[-C--:B------:R-:W-:Y:S02]  /*6760*/  LEA.HI.X.SX32 R17, R14, R3.reuse, 0x2, P6 ;  /* 0x000000030e117211 */ /* 0x080fe400030f16ff */
[-C--:B------:R-:W-:Y:S02]  /*6770*/  LEA R4, P6, R10, R36.reuse, 0x2 ;  /* 0x000000240a047211 */ /* 0x080fe400078c10ff */
[----:B------:R-:W-:Y:S01]  /*6780*/  ISETP.LT.AND P2, PT, R50, c[0x0][0x17c], !P0 ;  /* 0x00005f0032007a0c */ /* 0x000fe20004741270 */
[----:B------:R3:W-:Y:S01]  /*6790*/  @P4 STG.E [R16.64], R26 ;  /* 0x0000001a10004986 */ /* 0x0007e2000c101908 */
[----:B------:R-:W-:Y:S01]  /*67a0*/  LEA.HI.X.SX32 R5, R10, R3, 0x2, P6 ;  /* 0x000000030a057211 */ /* 0x000fe200030f16ff */
[----:B------:R-:W-:Y:S01]  /*67b0*/  IMAD R10, R39, 0x2, R6 ;  /* 0x00000002270a7824 */ /* 0x000fe200078e0206 */
[----:B--2---:R-:W-:-:S02]  /*67c0*/  LEA R8, P6, R6, R36, 0x2 ;  /* 0x0000002406087211 */ /* 0x004fc400078c10ff */
[----:B------:R-:W-:Y:S01]  /*67d0*/  ISETP.LT.AND P4, PT, R48, c[0x0][0x17c], !P0 ;  /* 0x00005f0030007a0c */ /* 0x000fe20004781270 */
[C---:B------:R-:W-:Y:S01]  /*67e0*/  IMAD R14, R39.reuse, 0x2, R10 ;  /* 0x00000002270e7824 */ /* 0x040fe200078e020a */
[-C--:B------:R-:W-:Y:S01]  /*67f0*/  LEA.HI.X.SX32 R9, R6, R3.reuse, 0x2, P6 ;  /* 0x0000000306097211 */ /* 0x080fe200030f16ff */
[----:B------:R2:W-:Y:S01]  /*6800*/  @P5 STG.E [R4.64], R35 ;  /* 0x0000002304005986 */ /* 0x0005e2000c101908 */
[-C--:B-1----:R-:W-:Y:S01]  /*6810*/  LEA R12, P6, R10, R36.reuse, 0x2 ;  /* 0x000000240a0c7211 */ /* 0x082fe200078c10ff */
[----:B------:R-:W-:Y:S01]  /*6820*/  IMAD R6, R39, 0x2, R14 ;  /* 0x0000000227067824 */ /* 0x000fe200078e020e */
[----:B------:R-:W-:Y:S01]  /*6830*/  ISETP.LT.AND P5, PT, R49, c[0x0][0x17c], !P0 ;  /* 0x00005f0031007a0c */ /* 0x000fe200047a1270 */
[----:B------:R1:W-:Y:S01]  /*6840*/  @P2 STG.E [R8.64], R19 ;  /* 0x0000001308002986 */ /* 0x0003e2000c101908 */
[----:B---3--:R-:W-:Y:S01]  /*6850*/  LEA R16, P2, R14, R36, 0x2 ;  /* 0x000000240e107211 */ /* 0x008fe200078410ff */
[----:B------:R-:W-:Y:S01]  /*6860*/  IMAD R18, R39, 0x2, R6 ;  /* 0x0000000227127824 */ /* 0x000fe200078e0206 */
[----:B------:R-:W-:-:S02]  /*6870*/  LEA.HI.X.SX32 R13, R10, R3, 0x2, P6 ;  /* 0x000000030a0d7211 */ /* 0x000fc400030f16ff */
[-C--:B------:R-:W-:Y:S01]  /*6880*/  LEA.HI.X.SX32 R17, R14, R3.reuse, 0x2, P2 ;  /* 0x000000030e117211 */ /* 0x080fe200010f16ff */
[C---:B------:R-:W-:Y:S01]  /*6890*/  IMAD R10, R39.reuse, 0x2, R18 ;  /* 0x00000002270a7824 */ /* 0x040fe200078e0212 */
[-C--:B------:R-:W-:Y:S02]  /*68a0*/  LEA R20, P6, R6, R36.reuse, 0x2 ;  /* 0x0000002406147211 */ /* 0x080fe400078c10ff */
[----:B--2---:R-:W-:Y:S02]  /*68b0*/  LEA R4, P2, R18, R36, 0x2 ;  /* 0x0000002412047211 */ /* 0x004fe400078410ff */
[-C--:B------:R-:W-:Y:S01]  /*68c0*/  LEA.HI.X.SX32 R21, R6, R3.reuse, 0x2, P6 ;  /* 0x0000000306157211 */ /* 0x080fe200030f16ff */
[----:B------:R-:W-:Y:S01]  /*68d0*/  IMAD R6, R39, 0x2, R10 ;  /* 0x0000000227067824 */ /* 0x000fe200078e020a */
[----:B------:R-:W-:Y:S01]  /*68e0*/  LEA.HI.X.SX32 R5, R18, R3, 0x2, P2 ;  /* 0x0000000312057211 */ /* 0x000fe200010f16ff */
[----:B------:R1:W-:Y:S01]  /*68f0*/  @P5 STG.E [R12.64], R15 ;  /* 0x0000000f0c005986 */ /* 0x0003e2000c101908 */
[----:B------:R-:W-:-:S02]  /*6900*/  ISETP.LT.AND P2, PT, R2, c[0x0][0x17c], !P0 ;  /* 0x00005f0002007a0c */ /* 0x000fc40004741270 */
[----:B------:R-:W-:Y:S01]  /*6910*/  ISETP.LT.AND P0, PT, R0, c[0x0][0x17c], !P0 ;  /* 0x00005f0000007a0c */ /* 0x000fe20004701270 */
[----:B------:R1:W-:Y:S01]  /*6920*/  @P4 STG.E [R16.64], R11 ;  /* 0x0000000b10004986 */ /* 0x0003e2000c101908 */
[----:B------:R-:W-:-:S03]  /*6930*/  LEA R24, P6, R10, R36, 0x2 ;  /* 0x000000240a187211 */ /* 0x000fc600078c10ff */
[----:B------:R1:W-:Y:S01]  /*6940*/  @P3 STG.E [R20.64], R7 ;  /* 0x0000000714003986 */ /* 0x0003e2000c101908 */
[----:B------:R-:W-:Y:S02]  /*6950*/  LEA.HI.X.SX32 R25, R10, R3, 0x2, P6 ;  /* 0x000000030a197211 */ /* 0x000fe400030f16ff */
[----:B------:R-:W-:-:S03]  /*6960*/  LEA R36, P6, R6, R36, 0x2 ;  /* 0x0000002406247211 */ /* 0x000fc600078c10ff */
[----:B------:R1:W-:Y:S01]  /*6970*/  @P2 STG.E [R4.64], R23 ;  /* 0x0000001704002986 */ /* 0x0003e2000c101908 */
[----:B------:R-:W-:-:S03]  /*6980*/  LEA.HI.X.SX32 R37, R6, R3, 0x2, P6 ;  /* 0x0000000306257211 */ /* 0x000fc600030f16ff */
[----:B------:R1:W-:Y:S01]  /*6990*/  @P1 STG.E [R24.64], R31 ;  /* 0x0000001f18001986 */ /* 0x0003e2000c101908 */
[----:B------:R-:W-:Y:S05]  /*69a0*/  @!P0 EXIT ;  /* 0x000000000000894d */ /* 0x000fea0003800000 */
[----:B------:R-:W-:Y:S01]  /*69b0*/  STG.E [R36.64], R27 ;  /* 0x0000001b24007986 */ /* 0x000fe2000c101908 */
[----:B------:R-:W-:Y:S05]  /*69c0*/  EXIT ;  /* 0x000000000000794d */ /* 0x000fea0003800000 */
.L_x_3:
[----:B------:R-:W-:-:S00]  /*69d0*/  BRA `(.L_x_3) ;  /* 0xfffffff000007947 */ /* 0x000fc0000383ffff */
[----:B------:R-:W-:-:S00]  /*69e0*/  NOP ;  /* 0x0000000000007918 */ /* 0x000fc00000000000 */
        /* <DEDUP_REMOVED lines=9> */
.L_x_4:


//--------------------- .nv.shared.matmul_kernel  --------------------------
	.section	.nv.shared.matmul_kernel,"aw",@nobits
	.sectionflags	@""
	.align	16
